	.target	sm_90a

	.elftype	@"ET_EXEC"


//--------------------- .note.nv.tkinfo           --------------------------
	.section	.note.nv.tkinfo,"",@"SHT_NOTE"
	.sectionflags	@"SHF_NOTE_NV_TKINFO"
	.tkinfo
        /*0018*/ 	.word	0x00000002
        /*0030*/ 	.string	""
        /*0030*/ 	.string	"ptxas"
        /*0030*/ 	.string	"Cuda compilation tools, release 13.0, V13.0.88"
        /*0030*/ 	.string	"Build cuda_13.0.r13.0/compiler.36424714_0"
        /*0030*/ 	.string	"-arch sm_90a -m 64 "



//--------------------- .note.nv.cuinfo           --------------------------
	.section	.note.nv.cuinfo,"",@"SHT_NOTE"
	.sectionflags	@"SHF_NOTE_NV_CUINFO"
        /*0018*/ 	.short	0x0002
        /*001a*/ 	.short	0x005a
        /*001c*/ 	.short	0x0082
	.zero		2


//--------------------- .nv.info                  --------------------------
	.section	.nv.info,"",@"SHT_CUDA_INFO"
	.align	4


	//----- nvinfo : EIATTR_REGCOUNT
	.align		4
        /*0000*/ 	.byte	0x04, 0x2f
        /*0002*/ 	.short	(.L_15 - .L_14)
	.align		4
.L_14:
        /*0004*/ 	.word	index@(_ZN7cutlass13device_kernelINS_4gemm6kernel13GemmUniversalIN4cute5tupleIJiiiiEEENS1_10collective13CollectiveMmaINS1_34MainloopSm90TmaGmmaWarpSpecializedILi14ENS5_IJNS4_1CILi4EEENSA_ILi2EEENSA_ILi1EEEEEENS1_35KernelTmaWarpSpecializedCooperativeEEENS5_IJNSA_ILi128EEESH_NSA_ILi32EEEEEENS_10bfloat16_tENS5_IJlSD_lEEESK_SL_NS4_8TiledMMAINS4_8MMA_AtomIJNS4_4SM904GMMA28MMA_64x128x16_F32BF16BF16_SSILNSP_5MajorE0ELSR_0ELNSP_7ScaleInE1ELSS_1EEEEEENS4_6LayoutINS5_IJSC_SD_SD_EEENS5_IJSD_NSA_ILi0EEESX_EEEEENS5_IJNS4_10UnderscoreES10_S10_EEEEENS4_23SM90_TMA_LOAD_MULTICASTENS4_14ComposedLayoutINS4_7SwizzleILi2ELi4ELi3EEENS4_18smem_ptr_flag_bitsILi16EEENSV_INS5_IJNSA_ILi8EEESI_EEENS5_IJSI_SD_EEEEEEEvNS4_8identityES13_S1D_vS1E_EENS_8epilogue10collective6detail29Sm90TmaWarpSpecializedAdapterINS1H_15DefaultEpilogueISK_SL_SL_NS1G_6thread17LinearCombinationISK_Li1EffLNS1L_9ScaleType4KindE0ELNS_15FloatRoundStyleE2ESK_EENS1_15EpilogueDefaultEEEEEvvEEEEvNT_6ParamsE)
        /*0008*/ 	.word	0x000000a8


	//----- nvinfo : EIATTR_FRAME_SIZE
	.align		4
.L_15:
        /*000c*/ 	.byte	0x04, 0x11
        /*000e*/ 	.short	(.L_17 - .L_16)
	.align		4
.L_16:
        /*0010*/ 	.word	index@(_ZN7cutlass13device_kernelINS_4gemm6kernel13GemmUniversalIN4cute5tupleIJiiiiEEENS1_10collective13CollectiveMmaINS1_34MainloopSm90TmaGmmaWarpSpecializedILi14ENS5_IJNS4_1CILi4EEENSA_ILi2EEENSA_ILi1EEEEEENS1_35KernelTmaWarpSpecializedCooperativeEEENS5_IJNSA_ILi128EEESH_NSA_ILi32EEEEEENS_10bfloat16_tENS5_IJlSD_lEEESK_SL_NS4_8TiledMMAINS4_8MMA_AtomIJNS4_4SM904GMMA28MMA_64x128x16_F32BF16BF16_SSILNSP_5MajorE0ELSR_0ELNSP_7ScaleInE1ELSS_1EEEEEENS4_6LayoutINS5_IJSC_SD_SD_EEENS5_IJSD_NSA_ILi0EEESX_EEEEENS5_IJNS4_10UnderscoreES10_S10_EEEEENS4_23SM90_TMA_LOAD_MULTICASTENS4_14ComposedLayoutINS4_7SwizzleILi2ELi4ELi3EEENS4_18smem_ptr_flag_bitsILi16EEENSV_INS5_IJNSA_ILi8EEESI_EEENS5_IJSI_SD_EEEEEEEvNS4_8identityES13_S1D_vS1E_EENS_8epilogue10collective6detail29Sm90TmaWarpSpecializedAdapterINS1H_15DefaultEpilogueISK_SL_SL_NS1G_6thread17LinearCombinationISK_Li1EffLNS1L_9ScaleType4KindE0ELNS_15FloatRoundStyleE2ESK_EENS1_15EpilogueDefaultEEEEEvvEEEEvNT_6ParamsE)
        /*0014*/ 	.word	0x00000000


	//----- nvinfo : EIATTR_MIN_STACK_SIZE
	.align		4
.L_17:
        /*0018*/ 	.byte	0x04, 0x12
        /*001a*/ 	.short	(.L_19 - .L_18)
	.align		4
.L_18:
        /*001c*/ 	.word	index@(_ZN7cutlass13device_kernelINS_4gemm6kernel13GemmUniversalIN4cute5tupleIJiiiiEEENS1_10collective13CollectiveMmaINS1_34MainloopSm90TmaGmmaWarpSpecializedILi14ENS5_IJNS4_1CILi4EEENSA_ILi2EEENSA_ILi1EEEEEENS1_35KernelTmaWarpSpecializedCooperativeEEENS5_IJNSA_ILi128EEESH_NSA_ILi32EEEEEENS_10bfloat16_tENS5_IJlSD_lEEESK_SL_NS4_8TiledMMAINS4_8MMA_AtomIJNS4_4SM904GMMA28MMA_64x128x16_F32BF16BF16_SSILNSP_5MajorE0ELSR_0ELNSP_7ScaleInE1ELSS_1EEEEEENS4_6LayoutINS5_IJSC_SD_SD_EEENS5_IJSD_NSA_ILi0EEESX_EEEEENS5_IJNS4_10UnderscoreES10_S10_EEEEENS4_23SM90_TMA_LOAD_MULTICASTENS4_14ComposedLayoutINS4_7SwizzleILi2ELi4ELi3EEENS4_18smem_ptr_flag_bitsILi16EEENSV_INS5_IJNSA_ILi8EEESI_EEENS5_IJSI_SD_EEEEEEEvNS4_8identityES13_S1D_vS1E_EENS_8epilogue10collective6detail29Sm90TmaWarpSpecializedAdapterINS1H_15DefaultEpilogueISK_SL_SL_NS1G_6thread17LinearCombinationISK_Li1EffLNS1L_9ScaleType4KindE0ELNS_15FloatRoundStyleE2ESK_EENS1_15EpilogueDefaultEEEEEvvEEEEvNT_6ParamsE)
        /*0020*/ 	.word	0x00000000
.L_19:


//--------------------- .nv.compat                --------------------------
	.section	.nv.compat,"",@"SHT_CUDA_COMPAT_INFO"
	.align	4
        /*0000*/ 	.byte	0x02, 0x09, 0x01, 0x00, 0x02, 0x02, 0x04, 0x00, 0x02, 0x05, 0x05, 0x00, 0x03, 0x07, 0x01, 0x01
        /*0010*/ 	.byte	0x02, 0x03, 0x01, 0x00, 0x02, 0x06, 0x01, 0x00, 0x04, 0x0b, 0x08, 0x00, 0x00, 0x00, 0x00, 0x00
        /*0020*/ 	.byte	0x00, 0x00, 0x00, 0x00


//--------------------- .nv.info._ZN7cutlass13device_kernelINS_4gemm6kernel13GemmUniversalIN4cute5tupleIJiiiiEEENS1_10collective13CollectiveMmaINS1_34MainloopSm90TmaGmmaWarpSpecializedILi14ENS5_IJNS4_1CILi4EEENSA_ILi2EEENSA_ILi1EEEEEENS1_35KernelTmaWarpSpecializedCooperativeEEENS5_IJNSA_ILi128EEESH_NSA_ILi32EEEEEENS_10bfloat16_tENS5_IJlSD_lEEESK_SL_NS4_8TiledMMAINS4_8MMA_AtomIJNS4_4SM904GMMA28MMA_64x128x16_F32BF16BF16_SSILNSP_5MajorE0ELSR_0ELNSP_7ScaleInE1ELSS_1EEEEEENS4_6LayoutINS5_IJSC_SD_SD_EEENS5_IJSD_NSA_ILi0EEESX_EEEEENS5_IJNS4_10UnderscoreES10_S10_EEEEENS4_23SM90_TMA_LOAD_MULTICASTENS4_14ComposedLayoutINS4_7SwizzleILi2ELi4ELi3EEENS4_18smem_ptr_flag_bitsILi16EEENSV_INS5_IJNSA_ILi8EEESI_EEENS5_IJSI_SD_EEEEEEEvNS4_8identityES13_S1D_vS1E_EENS_8epilogue10collective6detail29Sm90TmaWarpSpecializedAdapterINS1H_15DefaultEpilogueISK_SL_SL_NS1G_6thread17LinearCombinationISK_Li1EffLNS1L_9ScaleType4KindE0ELNS_15FloatRoundStyleE2ESK_EENS1_15EpilogueDefaultEEEEEvvEEEEvNT_6ParamsE --------------------------
	.section	.nv.info._ZN7cutlass13device_kernelINS_4gemm6kernel13GemmUniversalIN4cute5tupleIJiiiiEEENS1_10collective13CollectiveMmaINS1_34MainloopSm90TmaGmmaWarpSpecializedILi14ENS5_IJNS4_1CILi4EEENSA_ILi2EEENSA_ILi1EEEEEENS1_35KernelTmaWarpSpecializedCooperativeEEENS5_IJNSA_ILi128EEESH_NSA_ILi32EEEEEENS_10bfloat16_tENS5_IJlSD_lEEESK_SL_NS4_8TiledMMAINS4_8MMA_AtomIJNS4_4SM904GMMA28MMA_64x128x16_F32BF16BF16_SSILNSP_5MajorE0ELSR_0ELNSP_7ScaleInE1ELSS_1EEEEEENS4_6LayoutINS5_IJSC_SD_SD_EEENS5_IJSD_NSA_ILi0EEESX_EEEEENS5_IJNS4_10UnderscoreES10_S10_EEEEENS4_23SM90_TMA_LOAD_MULTICASTENS4_14ComposedLayoutINS4_7SwizzleILi2ELi4ELi3EEENS4_18smem_ptr_flag_bitsILi16EEENSV_INS5_IJNSA_ILi8EEESI_EEENS5_IJSI_SD_EEEEEEEvNS4_8identityES13_S1D_vS1E_EENS_8epilogue10collective6detail29Sm90TmaWarpSpecializedAdapterINS1H_15DefaultEpilogueISK_SL_SL_NS1G_6thread17LinearCombinationISK_Li1EffLNS1L_9ScaleType4KindE0ELNS_15FloatRoundStyleE2ESK_EENS1_15EpilogueDefaultEEEEEvvEEEEvNT_6ParamsE,"",@"SHT_CUDA_INFO"
	.sectionflags	@""
	.align	4


	//----- nvinfo : EIATTR_CUDA_API_VERSION
	.align		4
        /*0000*/ 	.byte	0x04, 0x37
        /*0002*/ 	.short	(.L_21 - .L_20)
.L_20:
        /*0004*/ 	.word	0x00000082


	//----- nvinfo : EIATTR_KPARAM_INFO
	.align		4
.L_21:
        /*0008*/ 	.byte	0x04, 0x17
        /*000a*/ 	.short	(.L_23 - .L_22)
.L_22:
        /*000c*/ 	.word	0x00000000
        /*0010*/ 	.short	0x0000
        /*0012*/ 	.short	0x0070
        /*0014*/ 	.byte	0x00, 0xf0, 0x01, 0x10


	//----- nvinfo : EIATTR_SPARSE_MMA_MASK
	.align		4
.L_23:
        /*0018*/ 	.byte	0x03, 0x50
        /*001a*/ 	.short	0x0000


	//----- nvinfo : EIATTR_MAXREG_COUNT
	.align		4
        /*001c*/ 	.byte	0x03, 0x1b
        /*001e*/ 	.short	0x00a8


	//----- nvinfo : EIATTR_NUM_BARRIERS
	.align		4
        /*0020*/ 	.byte	0x02, 0x4c
        /*0022*/ 	.byte	0x01
	.zero		1


	//----- nvinfo : EIATTR_EXTERNS
	.align		4
        /*0024*/ 	.byte	0x04, 0x0f
        /*0026*/ 	.short	(.L_25 - .L_24)


	//   ....[0]....
	.align		4
.L_24:
        /*0028*/ 	.word	index@(__assertfail)


	//----- nvinfo : EIATTR_MERCURY_ISA_VERSION
	.align		4
.L_25:
        /*002c*/ 	.byte	0x03, 0x5f
        /*002e*/ 	.short	0x0101


	//----- nvinfo : EIATTR_INT_WARP_WIDE_INSTR_OFFSETS
	.align		4
        /*0030*/ 	.byte	0x04, 0x31
        /*0032*/ 	.short	(.L_27 - .L_26)


	//   ....[0]....
.L_26:
        /*0034*/ 	.word	0x000005f0


	//   ....[1]....
        /*0038*/ 	.word	0x00000620


	//   ....[2]....
        /*003c*/ 	.word	0x000007c0


	//----- nvinfo : EIATTR_COOP_GROUP_MASK_REGIDS
	.align		4
.L_27:
        /*0040*/ 	.byte	0x04, 0x29
        /*0042*/ 	.short	(.L_29 - .L_28)


	//   ....[0]....
.L_28:
        /*0044*/ 	.word	0xffffffff


	//   ....[1]....
        /*0048*/ 	.word	0xffffffff


	//   ....[2]....
        /*004c*/ 	.word	0xffffffff


	//   ....[3]....
        /*0050*/ 	.word	0xffffffff


	//   ....[4]....
        /*0054*/ 	.word	0xffffffff


	//   ....[5]....
        /*0058*/ 	.word	0xffffffff


	//----- nvinfo : EIATTR_COOP_GROUP_INSTR_OFFSETS
	.align		4
.L_29:
        /*005c*/ 	.byte	0x04, 0x28
        /*005e*/ 	.short	(.L_31 - .L_30)


	//   ....[0]....
.L_30:
        /*0060*/ 	.word	0x00000060


	//   ....[1]....
        /*0064*/ 	.word	0x00000070


	//   ....[2]....
        /*0068*/ 	.word	0x00000130


	//   ....[3]....
        /*006c*/ 	.word	0x00000440


	//   ....[4]....
        /*0070*/ 	.word	0x00000980


	//   ....[5]....
        /*0074*/ 	.word	0x000013c0


	//----- nvinfo : EIATTR_REG_RECONFIG
	.align		4
.L_31:
        /*0078*/ 	.byte	0x01, 0x54
	.zero		2


	//----- nvinfo : EIATTR_SYSCALL_OFFSETS
	.align		4
        /*007c*/ 	.byte	0x04, 0x46
        /*007e*/ 	.short	(.L_33 - .L_32)


	//   ....[0]....
.L_32:
        /*0080*/ 	.word	0x00001580


	//----- nvinfo : EIATTR_MBARRIER_INSTR_OFFSETS
	.align		4
.L_33:
        /*0084*/ 	.byte	0x04, 0x39
        /*0086*/ 	.short	(.L_35 - .L_34)


	//   ....[0]....
.L_34:
        /*0088*/ 	.word	0x00000250
        /*008c*/ 	.word	0x000000ff
        /*0090*/ 	.word	0x00000000
        /*0094*/ 	.short	0x0100
        /*0096*/ 	.byte	0x08
	.zero		1


	//   ....[1]....
        /*0098*/ 	.word	0x00000260
        /*009c*/ 	.word	0x000000ff
        /*00a0*/ 	.word	0x00000070
        /*00a4*/ 	.short	0x0100
        /*00a6*/ 	.byte	0x08
	.zero		1


	//   ....[2]....
        /*00a8*/ 	.word	0x00000270
        /*00ac*/ 	.word	0x000000ff
        /*00b0*/ 	.word	0x00000008
        /*00b4*/ 	.short	0x0100
        /*00b6*/ 	.byte	0x08
	.zero		1


	//   ....[3]....
        /*00b8*/ 	.word	0x00000280
        /*00bc*/ 	.word	0x000000ff
        /*00c0*/ 	.word	0x00000078
        /*00c4*/ 	.short	0x0100
        /*00c6*/ 	.byte	0x08
	.zero		1


	//   ....[4]....
        /*00c8*/ 	.word	0x00000290
        /*00cc*/ 	.word	0x000000ff
        /*00d0*/ 	.word	0x00000010
        /*00d4*/ 	.short	0x0100
        /*00d6*/ 	.byte	0x08
	.zero		1


	//   ....[5]....
        /*00d8*/ 	.word	0x000002a0
        /*00dc*/ 	.word	0x000000ff
        /*00e0*/ 	.word	0x00000080
        /*00e4*/ 	.short	0x0100
        /*00e6*/ 	.byte	0x08
	.zero		1


	//   ....[6]....
        /*00e8*/ 	.word	0x000002b0
        /*00ec*/ 	.word	0x000000ff
        /*00f0*/ 	.word	0x00000018
        /*00f4*/ 	.short	0x0100
        /*00f6*/ 	.byte	0x08
	.zero		1


	//   ....[7]....
        /*00f8*/ 	.word	0x000002c0
        /*00fc*/ 	.word	0x000000ff
        /*0100*/ 	.word	0x00000088
        /*0104*/ 	.short	0x0100
        /*0106*/ 	.byte	0x08
	.zero		1


	//   ....[8]....
        /*0108*/ 	.word	0x000002d0
        /*010c*/ 	.word	0x000000ff
        /*0110*/ 	.word	0x00000020
        /*0114*/ 	.short	0x0100
        /*0116*/ 	.byte	0x08
	.zero		1


	//   ....[9]....
        /*0118*/ 	.word	0x000002e0
        /*011c*/ 	.word	0x000000ff
        /*0120*/ 	.word	0x00000090
        /*0124*/ 	.short	0x0100
        /*0126*/ 	.byte	0x08
	.zero		1


	//   ....[10]....
        /*0128*/ 	.word	0x000002f0
        /*012c*/ 	.word	0x000000ff
        /*0130*/ 	.word	0x00000028
        /*0134*/ 	.short	0x0100
        /*0136*/ 	.byte	0x08
	.zero		1


	//   ....[11]....
        /*0138*/ 	.word	0x00000300
        /*013c*/ 	.word	0x000000ff
        /*0140*/ 	.word	0x00000098
        /*0144*/ 	.short	0x0100
        /*0146*/ 	.byte	0x08
	.zero		1


	//   ....[12]....
        /*0148*/ 	.word	0x00000310
        /*014c*/ 	.word	0x000000ff
        /*0150*/ 	.word	0x00000030
        /*0154*/ 	.short	0x0100
        /*0156*/ 	.byte	0x08
	.zero		1


	//   ....[13]....
        /*0158*/ 	.word	0x00000320
        /*015c*/ 	.word	0x000000ff
        /*0160*/ 	.word	0x000000a0
        /*0164*/ 	.short	0x0100
        /*0166*/ 	.byte	0x08
	.zero		1


	//   ....[14]....
        /*0168*/ 	.word	0x00000330
        /*016c*/ 	.word	0x000000ff
        /*0170*/ 	.word	0x00000038
        /*0174*/ 	.short	0x0100
        /*0176*/ 	.byte	0x08
	.zero		1


	//   ....[15]....
        /*0178*/ 	.word	0x00000340
        /*017c*/ 	.word	0x000000ff
        /*0180*/ 	.word	0x000000a8
        /*0184*/ 	.short	0x0100
        /*0186*/ 	.byte	0x08
	.zero		1


	//   ....[16]....
        /*0188*/ 	.word	0x00000350
        /*018c*/ 	.word	0x000000ff
        /*0190*/ 	.word	0x00000040
        /*0194*/ 	.short	0x0100
        /*0196*/ 	.byte	0x08
	.zero		1


	//   ....[17]....
        /*0198*/ 	.word	0x00000360
        /*019c*/ 	.word	0x000000ff
        /*01a0*/ 	.word	0x000000b0
        /*01a4*/ 	.short	0x0100
        /*01a6*/ 	.byte	0x08
	.zero		1


	//   ....[18]....
        /*01a8*/ 	.word	0x00000370
        /*01ac*/ 	.word	0x000000ff
        /*01b0*/ 	.word	0x00000048
        /*01b4*/ 	.short	0x0100
        /*01b6*/ 	.byte	0x08
	.zero		1


	//   ....[19]....
        /*01b8*/ 	.word	0x00000380
        /*01bc*/ 	.word	0x000000ff
        /*01c0*/ 	.word	0x000000b8
        /*01c4*/ 	.short	0x0100
        /*01c6*/ 	.byte	0x08
	.zero		1


	//   ....[20]....
        /*01c8*/ 	.word	0x00000390
        /*01cc*/ 	.word	0x000000ff
        /*01d0*/ 	.word	0x00000050
        /*01d4*/ 	.short	0x0100
        /*01d6*/ 	.byte	0x08
	.zero		1


	//   ....[21]....
        /*01d8*/ 	.word	0x000003a0
        /*01dc*/ 	.word	0x000000ff
        /*01e0*/ 	.word	0x000000c0
        /*01e4*/ 	.short	0x0100
        /*01e6*/ 	.byte	0x08
	.zero		1


	//   ....[22]....
        /*01e8*/ 	.word	0x000003b0
        /*01ec*/ 	.word	0x000000ff
        /*01f0*/ 	.word	0x00000058
        /*01f4*/ 	.short	0x0100
        /*01f6*/ 	.byte	0x08
	.zero		1


	//   ....[23]....
        /*01f8*/ 	.word	0x000003c0
        /*01fc*/ 	.word	0x000000ff
        /*0200*/ 	.word	0x000000c8
        /*0204*/ 	.short	0x0100
        /*0206*/ 	.byte	0x08
	.zero		1


	//   ....[24]....
        /*0208*/ 	.word	0x000003d0
        /*020c*/ 	.word	0x000000ff
        /*0210*/ 	.word	0x00000060
        /*0214*/ 	.short	0x0100
        /*0216*/ 	.byte	0x08
	.zero		1


	//   ....[25]....
        /*0218*/ 	.word	0x000003e0
        /*021c*/ 	.word	0x000000ff
        /*0220*/ 	.word	0x000000d0
        /*0224*/ 	.short	0x0100
        /*0226*/ 	.byte	0x08
	.zero		1


	//   ....[26]....
        /*0228*/ 	.word	0x000003f0
        /*022c*/ 	.word	0x000000ff
        /*0230*/ 	.word	0x00000068
        /*0234*/ 	.short	0x0100
        /*0236*/ 	.byte	0x08
	.zero		1


	//   ....[27]....
        /*0238*/ 	.word	0x00000400
        /*023c*/ 	.word	0x000000ff
        /*0240*/ 	.word	0x000000d8
        /*0244*/ 	.short	0x0100
        /*0246*/ 	.byte	0x08
	.zero		1


	//   ....[28]....
        /*0248*/ 	.word	0x00000850
        /*024c*/ 	.word	0x000000ff
        /*0250*/ 	.word	0x000000f0
        /*0254*/ 	.short	0x0100
        /*0256*/ 	.byte	0x06
	.zero		1


	//   ....[29]....
        /*0258*/ 	.word	0x000008e0
        /*025c*/ 	.word	0x000000ff
        /*0260*/ 	.word	0x000000f8
        /*0264*/ 	.short	0x0100
        /*0266*/ 	.byte	0x06
	.zero		1


	//   ....[30]....
        /*0268*/ 	.word	0x00001640
        /*026c*/ 	.word	0x00000003
        /*0270*/ 	.word	0x00000000
        /*0274*/ 	.short	0x010a
        /*0276*/ 	.byte	0x3f
	.zero		1


	//   ....[31]....
        /*0278*/ 	.word	0x00001680
        /*027c*/ 	.word	0x00000003
        /*0280*/ 	.word	0x00000000
        /*0284*/ 	.short	0x010a
        /*0286*/ 	.byte	0x3f
	.zero		1


	//   ....[32]....
        /*0288*/ 	.word	0x00001950
        /*028c*/ 	.word	0x00000005
        /*0290*/ 	.word	0x00000000
        /*0294*/ 	.short	0x010a
        /*0296*/ 	.byte	0x3f
	.zero		1


	//   ....[33]....
        /*0298*/ 	.word	0x00001990
        /*029c*/ 	.word	0x00000005
        /*02a0*/ 	.word	0x00000000
        /*02a4*/ 	.short	0x010a
        /*02a6*/ 	.byte	0x3f
	.zero		1


	//   ....[34]....
        /*02a8*/ 	.word	0x00001af0
        /*02ac*/ 	.word	0x00000004
        /*02b0*/ 	.word	0x00000000
        /*02b4*/ 	.short	0x0101
        /*02b6*/ 	.byte	0x3f
	.zero		1


	//   ....[35]....
        /*02b8*/ 	.word	0x00001d20
        /*02bc*/ 	.word	0x00000000
        /*02c0*/ 	.word	0x00000000
        /*02c4*/ 	.short	0x0101
        /*02c6*/ 	.byte	0x3f
	.zero		1


	//   ....[36]....
        /*02c8*/ 	.word	0x00007150
        /*02cc*/ 	.word	0x0000000e
        /*02d0*/ 	.word	0x00000070
        /*02d4*/ 	.short	0x010a
        /*02d6*/ 	.byte	0x3f
	.zero		1


	//   ....[37]....
        /*02d8*/ 	.word	0x00007520
        /*02dc*/ 	.word	0x00000006
        /*02e0*/ 	.word	0x000000f8
        /*02e4*/ 	.short	0x0101
        /*02e6*/ 	.byte	0x3f
	.zero		1


	//   ....[38]....
        /*02e8*/ 	.word	0x00007c50
        /*02ec*/ 	.word	0x00000007
        /*02f0*/ 	.word	0x00000000
        /*02f4*/ 	.short	0x010a
        /*02f6*/ 	.byte	0x3f
	.zero		1


	//   ....[39]....
        /*02f8*/ 	.word	0x00007cd0
        /*02fc*/ 	.word	0x00000009
        /*0300*/ 	.word	0x00000000
        /*0304*/ 	.short	0x010a
        /*0306*/ 	.byte	0x3f
	.zero		1


	//   ....[40]....
        /*0308*/ 	.word	0x00007d60
        /*030c*/ 	.word	0x00000006
        /*0310*/ 	.word	0x00000000
        /*0314*/ 	.short	0x010a
        /*0316*/ 	.byte	0x3f
	.zero		1


	//   ....[41]....
        /*0318*/ 	.word	0x00007df0
        /*031c*/ 	.word	0x00000009
        /*0320*/ 	.word	0x00000000
        /*0324*/ 	.short	0x010a
        /*0326*/ 	.byte	0x3f
	.zero		1


	//   ....[42]....
        /*0328*/ 	.word	0x00007e80
        /*032c*/ 	.word	0x00000006
        /*0330*/ 	.word	0x00000000
        /*0334*/ 	.short	0x010a
        /*0336*/ 	.byte	0x3f
	.zero		1


	//   ....[43]....
        /*0338*/ 	.word	0x00007f10
        /*033c*/ 	.word	0x00000009
        /*0340*/ 	.word	0x00000000
        /*0344*/ 	.short	0x010a
        /*0346*/ 	.byte	0x3f
	.zero		1


	//   ....[44]....
        /*0348*/ 	.word	0x00007fa0
        /*034c*/ 	.word	0x00000006
        /*0350*/ 	.word	0x00000000
        /*0354*/ 	.short	0x010a
        /*0356*/ 	.byte	0x3f
	.zero		1


	//   ....[45]....
        /*0358*/ 	.word	0x00008030
        /*035c*/ 	.word	0x00000009
        /*0360*/ 	.word	0x00000000
        /*0364*/ 	.short	0x010a
        /*0366*/ 	.byte	0x3f
	.zero		1


	//   ....[46]....
        /*0368*/ 	.word	0x000080c0
        /*036c*/ 	.word	0x00000006
        /*0370*/ 	.word	0x00000000
        /*0374*/ 	.short	0x010a
        /*0376*/ 	.byte	0x3f
	.zero		1


	//   ....[47]....
        /*0378*/ 	.word	0x00008150
        /*037c*/ 	.word	0x00000009
        /*0380*/ 	.word	0x00000000
        /*0384*/ 	.short	0x010a
        /*0386*/ 	.byte	0x3f
	.zero		1


	//   ....[48]....
        /*0388*/ 	.word	0x000081e0
        /*038c*/ 	.word	0x00000006
        /*0390*/ 	.word	0x00000000
        /*0394*/ 	.short	0x010a
        /*0396*/ 	.byte	0x3f
	.zero		1


	//   ....[49]....
        /*0398*/ 	.word	0x00008270
        /*039c*/ 	.word	0x00000009
        /*03a0*/ 	.word	0x00000000
        /*03a4*/ 	.short	0x010a
        /*03a6*/ 	.byte	0x3f
	.zero		1


	//   ....[50]....
        /*03a8*/ 	.word	0x00008300
        /*03ac*/ 	.word	0x00000006
        /*03b0*/ 	.word	0x00000000
        /*03b4*/ 	.short	0x010a
        /*03b6*/ 	.byte	0x3f
	.zero		1


	//   ....[51]....
        /*03b8*/ 	.word	0x00008390
        /*03bc*/ 	.word	0x00000003
        /*03c0*/ 	.word	0x00000000
        /*03c4*/ 	.short	0x010a
        /*03c6*/ 	.byte	0x3f
	.zero		1


	//   ....[52]....
        /*03c8*/ 	.word	0x000083f0
        /*03cc*/ 	.word	0x00000003
        /*03d0*/ 	.word	0x00000000
        /*03d4*/ 	.short	0x010a
        /*03d6*/ 	.byte	0x3f
	.zero		1


	//   ....[53]....
        /*03d8*/ 	.word	0x00008440
        /*03dc*/ 	.word	0x00000005
        /*03e0*/ 	.word	0x00000000
        /*03e4*/ 	.short	0x010a
        /*03e6*/ 	.byte	0x3f
	.zero		1


	//   ....[54]....
        /*03e8*/ 	.word	0x00008510
        /*03ec*/ 	.word	0x0000000e
        /*03f0*/ 	.word	0x00000070
        /*03f4*/ 	.short	0x010a
        /*03f6*/ 	.byte	0x3f
	.zero		1


	//   ....[55]....
        /*03f8*/ 	.word	0x000085e0
        /*03fc*/ 	.word	0x00000007
        /*0400*/ 	.word	0x00000000
        /*0404*/ 	.short	0x010a
        /*0406*/ 	.byte	0x3f
	.zero		1


	//   ....[56]....
        /*0408*/ 	.word	0x00008630
        /*040c*/ 	.word	0x00000009
        /*0410*/ 	.word	0x00000000
        /*0414*/ 	.short	0x010a
        /*0416*/ 	.byte	0x3f
	.zero		1


	//   ....[57]....
        /*0418*/ 	.word	0x00008680
        /*041c*/ 	.word	0x00000006
        /*0420*/ 	.word	0x00000000
        /*0424*/ 	.short	0x010a
        /*0426*/ 	.byte	0x3f
	.zero		1


	//   ....[58]....
        /*0428*/ 	.word	0x000086d0
        /*042c*/ 	.word	0x00000009
        /*0430*/ 	.word	0x00000000
        /*0434*/ 	.short	0x010a
        /*0436*/ 	.byte	0x3f
	.zero		1


	//   ....[59]....
        /*0438*/ 	.word	0x00008720
        /*043c*/ 	.word	0x00000006
        /*0440*/ 	.word	0x00000000
        /*0444*/ 	.short	0x010a
        /*0446*/ 	.byte	0x3f
	.zero		1


	//   ....[60]....
        /*0448*/ 	.word	0x00008770
        /*044c*/ 	.word	0x00000009
        /*0450*/ 	.word	0x00000000
        /*0454*/ 	.short	0x010a
        /*0456*/ 	.byte	0x3f
	.zero		1


	//   ....[61]....
        /*0458*/ 	.word	0x000087c0
        /*045c*/ 	.word	0x00000006
        /*0460*/ 	.word	0x00000000
        /*0464*/ 	.short	0x010a
        /*0466*/ 	.byte	0x3f
	.zero		1


	//   ....[62]....
        /*0468*/ 	.word	0x00008810
        /*046c*/ 	.word	0x00000009
        /*0470*/ 	.word	0x00000000
        /*0474*/ 	.short	0x010a
        /*0476*/ 	.byte	0x3f
	.zero		1


	//   ....[63]....
        /*0478*/ 	.word	0x00008860
        /*047c*/ 	.word	0x00000006
        /*0480*/ 	.word	0x00000000
        /*0484*/ 	.short	0x010a
        /*0486*/ 	.byte	0x3f
	.zero		1


	//   ....[64]....
        /*0488*/ 	.word	0x000088b0
        /*048c*/ 	.word	0x00000009
        /*0490*/ 	.word	0x00000000
        /*0494*/ 	.short	0x010a
        /*0496*/ 	.byte	0x3f
	.zero		1


	//   ....[65]....
        /*0498*/ 	.word	0x00008900
        /*049c*/ 	.word	0x00000006
        /*04a0*/ 	.word	0x00000000
        /*04a4*/ 	.short	0x010a
        /*04a6*/ 	.byte	0x3f
	.zero		1


	//   ....[66]....
        /*04a8*/ 	.word	0x00008950
        /*04ac*/ 	.word	0x00000009
        /*04b0*/ 	.word	0x00000000
        /*04b4*/ 	.short	0x010a
        /*04b6*/ 	.byte	0x3f
	.zero		1


	//   ....[67]....
        /*04b8*/ 	.word	0x000089a0
        /*04bc*/ 	.word	0x00000006
        /*04c0*/ 	.word	0x00000000
        /*04c4*/ 	.short	0x010a
        /*04c6*/ 	.byte	0x3f
	.zero		1


	//----- nvinfo : EIATTR_NUM_MBARRIERS
	.align		4
.L_35:
        /*04c8*/ 	.byte	0x03, 0x38
        /*04ca*/ 	.short	0x001e


	//----- nvinfo : EIATTR_EXIT_INSTR_OFFSETS
	.align		4
        /*04cc*/ 	.byte	0x04, 0x1c
        /*04ce*/ 	.short	(.L_37 - .L_36)


	//   ....[0]....
.L_36:
        /*04d0*/ 	.word	0x00000ae0


	//   ....[1]....
        /*04d4*/ 	.word	0x000012f0


	//   ....[2]....
        /*04d8*/ 	.word	0x00006750


	//   ....[3]....
        /*04dc*/ 	.word	0x00006cb0


	//   ....[4]....
        /*04e0*/ 	.word	0x000083e0


	//----- nvinfo : EIATTR_MAX_THREADS
	.align		4
.L_37:
        /*04e4*/ 	.byte	0x04, 0x05
        /*04e6*/ 	.short	(.L_39 - .L_38)
.L_38:
        /*04e8*/ 	.word	0x00000180
        /*04ec*/ 	.word	0x00000001
        /*04f0*/ 	.word	0x00000001


	//----- nvinfo : EIATTR_CRS_STACK_SIZE
	.align		4
.L_39:
        /*04f4*/ 	.byte	0x04, 0x1e
        /*04f6*/ 	.short	(.L_41 - .L_40)
.L_40:
        /*04f8*/ 	.word	0x00000000


	//----- nvinfo : EIATTR_CBANK_PARAM_SIZE
	.align		4
.L_41:
        /*04fc*/ 	.byte	0x03, 0x19
        /*04fe*/ 	.short	0x0470


	//----- nvinfo : EIATTR_PARAM_CBANK
	.align		4
        /*0500*/ 	.byte	0x04, 0x0a
        /*0502*/ 	.short	(.L_43 - .L_42)
	.align		4
.L_42:
        /*0504*/ 	.word	index@(.nv.constant0._ZN7cutlass13device_kernelINS_4gemm6kernel13GemmUniversalIN4cute5tupleIJiiiiEEENS1_10collective13CollectiveMmaINS1_34MainloopSm90TmaGmmaWarpSpecializedILi14ENS5_IJNS4_1CILi4EEENSA_ILi2EEENSA_ILi1EEEEEENS1_35KernelTmaWarpSpecializedCooperativeEEENS5_IJNSA_ILi128EEESH_NSA_ILi32EEEEEENS_10bfloat16_tENS5_IJlSD_lEEESK_SL_NS4_8TiledMMAINS4_8MMA_AtomIJNS4_4SM904GMMA28MMA_64x128x16_F32BF16BF16_SSILNSP_5MajorE0ELSR_0ELNSP_7ScaleInE1ELSS_1EEEEEENS4_6LayoutINS5_IJSC_SD_SD_EEENS5_IJSD_NSA_ILi0EEESX_EEEEENS5_IJNS4_10UnderscoreES10_S10_EEEEENS4_23SM90_TMA_LOAD_MULTICASTENS4_14ComposedLayoutINS4_7SwizzleILi2ELi4ELi3EEENS4_18smem_ptr_flag_bitsILi16EEENSV_INS5_IJNSA_ILi8EEESI_EEENS5_IJSI_SD_EEEEEEEvNS4_8identityES13_S1D_vS1E_EENS_8epilogue10collective6detail29Sm90TmaWarpSpecializedAdapterINS1H_15DefaultEpilogueISK_SL_SL_NS1G_6thread17LinearCombinationISK_Li1EffLNS1L_9ScaleType4KindE0ELNS_15FloatRoundStyleE2ESK_EENS1_15EpilogueDefaultEEEEEvvEEEEvNT_6ParamsE)
        /*0508*/ 	.short	0x0210
        /*050a*/ 	.short	0x0470


	//----- nvinfo : EIATTR_SW_WAR
	.align		4
.L_43:
        /*050c*/ 	.byte	0x04, 0x36
        /*050e*/ 	.short	(.L_45 - .L_44)
.L_44:
        /*0510*/ 	.word	0x00000008
.L_45:


//--------------------- .nv.callgraph             --------------------------
	.section	.nv.callgraph,"",@"SHT_CUDA_CALLGRAPH"
	.align	4
	.sectionentsize	8
	.align		4
        /*0000*/ 	.word	0x00000000
	.align		4
        /*0004*/ 	.word	0xffffffff
	.align		4
        /*0008*/ 	.word	index@(_ZN7cutlass13device_kernelINS_4gemm6kernel13GemmUniversalIN4cute5tupleIJiiiiEEENS1_10collective13CollectiveMmaINS1_34MainloopSm90TmaGmmaWarpSpecializedILi14ENS5_IJNS4_1CILi4EEENSA_ILi2EEENSA_ILi1EEEEEENS1_35KernelTmaWarpSpecializedCooperativeEEENS5_IJNSA_ILi128EEESH_NSA_ILi32EEEEEENS_10bfloat16_tENS5_IJlSD_lEEESK_SL_NS4_8TiledMMAINS4_8MMA_AtomIJNS4_4SM904GMMA28MMA_64x128x16_F32BF16BF16_SSILNSP_5MajorE0ELSR_0ELNSP_7ScaleInE1ELSS_1EEEEEENS4_6LayoutINS5_IJSC_SD_SD_EEENS5_IJSD_NSA_ILi0EEESX_EEEEENS5_IJNS4_10UnderscoreES10_S10_EEEEENS4_23SM90_TMA_LOAD_MULTICASTENS4_14ComposedLayoutINS4_7SwizzleILi2ELi4ELi3EEENS4_18smem_ptr_flag_bitsILi16EEENSV_INS5_IJNSA_ILi8EEESI_EEENS5_IJSI_SD_EEEEEEEvNS4_8identityES13_S1D_vS1E_EENS_8epilogue10collective6detail29Sm90TmaWarpSpecializedAdapterINS1H_15DefaultEpilogueISK_SL_SL_NS1G_6thread17LinearCombinationISK_Li1EffLNS1L_9ScaleType4KindE0ELNS_15FloatRoundStyleE2ESK_EENS1_15EpilogueDefaultEEEEEvvEEEEvNT_6ParamsE)
	.align		4
        /*000c*/ 	.word	index@(__assertfail)
	.align		4
        /*0010*/ 	.word	0x00000000
	.align		4
        /*0014*/ 	.word	0xfffffffe
	.align		4
        /*0018*/ 	.word	0x00000000
	.align		4
        /*001c*/ 	.word	0xfffffffd
	.align		4
        /*0020*/ 	.word	0x00000000
	.align		4
        /*0024*/ 	.word	0xfffffffc


//--------------------- .nv.constant4             --------------------------
	.section	.nv.constant4,"a",@progbits
	.align	8
	.align		8
.nv.constant4:
        /*0000*/ 	.dword	__assertfail
	.align		8
        /*0008*/ 	.dword	__unnamed_1
	.align		8
        /*0010*/ 	.dword	_ZN40_INTERNAL_5c870632_4_k_cu_a8c3f921_250234cuda3std3__45__cpo5beginE
	.align		8
        /*0018*/ 	.dword	_ZN40_INTERNAL_5c870632_4_k_cu_a8c3f921_250234cuda3std3__45__cpo3endE
	.align		8
        /*0020*/ 	.dword	_ZN40_INTERNAL_5c870632_4_k_cu_a8c3f921_250234cuda3std3__45__cpo6cbeginE
	.align		8
        /*0028*/ 	.dword	_ZN40_INTERNAL_5c870632_4_k_cu_a8c3f921_250234cuda3std3__45__cpo4cendE
	.align		8
        /*0030*/ 	.dword	_ZN40_INTERNAL_5c870632_4_k_cu_a8c3f921_250234cuda3std3__442_GLOBAL__N__5c870632_4_k_cu_a8c3f921_250236ignoreE
	.align		8
        /*0038*/ 	.dword	_ZN40_INTERNAL_5c870632_4_k_cu_a8c3f921_250234cuda3std3__419piecewise_constructE
	.align		8
        /*0040*/ 	.dword	_ZN40_INTERNAL_5c870632_4_k_cu_a8c3f921_250234cuda3std3__48in_placeE
	.align		8
        /*0048*/ 	.dword	_ZN40_INTERNAL_5c870632_4_k_cu_a8c3f921_250234cuda3std6ranges3__45__cpo4swapE
	.align		8
        /*0050*/ 	.dword	_ZN40_INTERNAL_5c870632_4_k_cu_a8c3f921_250234cuda3std6ranges3__45__cpo9iter_moveE
	.align		8
        /*0058*/ 	.dword	_ZN40_INTERNAL_5c870632_4_k_cu_a8c3f921_250234cute7productE
	.align		8
        /*0060*/ 	.dword	_ZN40_INTERNAL_5c870632_4_k_cu_a8c3f921_250234cute1_E
	.align		8
        /*0068*/ 	.dword	$str$22
	.align		8
        /*0070*/ 	.dword	$str$23


//--------------------- .text._ZN7cutlass13device_kernelINS_4gemm6kernel13GemmUniversalIN4cute5tupleIJiiiiEEENS1_10collective13CollectiveMmaINS1_34MainloopSm90TmaGmmaWarpSpecializedILi14ENS5_IJNS4_1CILi4EEENSA_ILi2EEENSA_ILi1EEEEEENS1_35KernelTmaWarpSpecializedCooperativeEEENS5_IJNSA_ILi128EEESH_NSA_ILi32EEEEEENS_10bfloat16_tENS5_IJlSD_lEEESK_SL_NS4_8TiledMMAINS4_8MMA_AtomIJNS4_4SM904GMMA28MMA_64x128x16_F32BF16BF16_SSILNSP_5MajorE0ELSR_0ELNSP_7ScaleInE1ELSS_1EEEEEENS4_6LayoutINS5_IJSC_SD_SD_EEENS5_IJSD_NSA_ILi0EEESX_EEEEENS5_IJNS4_10UnderscoreES10_S10_EEEEENS4_23SM90_TMA_LOAD_MULTICASTENS4_14ComposedLayoutINS4_7SwizzleILi2ELi4ELi3EEENS4_18smem_ptr_flag_bitsILi16EEENSV_INS5_IJNSA_ILi8EEESI_EEENS5_IJSI_SD_EEEEEEEvNS4_8identityES13_S1D_vS1E_EENS_8epilogue10collective6detail29Sm90TmaWarpSpecializedAdapterINS1H_15DefaultEpilogueISK_SL_SL_NS1G_6thread17LinearCombinationISK_Li1EffLNS1L_9ScaleType4KindE0ELNS_15FloatRoundStyleE2ESK_EENS1_15EpilogueDefaultEEEEEvvEEEEvNT_6ParamsE --------------------------
	.section	.text._ZN7cutlass13device_kernelINS_4gemm6kernel13GemmUniversalIN4cute5tupleIJiiiiEEENS1_10collective13CollectiveMmaINS1_34MainloopSm90TmaGmmaWarpSpecializedILi14ENS5_IJNS4_1CILi4EEENSA_ILi2EEENSA_ILi1EEEEEENS1_35KernelTmaWarpSpecializedCooperativeEEENS5_IJNSA_ILi128EEESH_NSA_ILi32EEEEEENS_10bfloat16_tENS5_IJlSD_lEEESK_SL_NS4_8TiledMMAINS4_8MMA_AtomIJNS4_4SM904GMMA28MMA_64x128x16_F32BF16BF16_SSILNSP_5MajorE0ELSR_0ELNSP_7ScaleInE1ELSS_1EEEEEENS4_6LayoutINS5_IJSC_SD_SD_EEENS5_IJSD_NSA_ILi0EEESX_EEEEENS5_IJNS4_10UnderscoreES10_S10_EEEEENS4_23SM90_TMA_LOAD_MULTICASTENS4_14ComposedLayoutINS4_7SwizzleILi2ELi4ELi3EEENS4_18smem_ptr_flag_bitsILi16EEENSV_INS5_IJNSA_ILi8EEESI_EEENS5_IJSI_SD_EEEEEEEvNS4_8identityES13_S1D_vS1E_EENS_8epilogue10collective6detail29Sm90TmaWarpSpecializedAdapterINS1H_15DefaultEpilogueISK_SL_SL_NS1G_6thread17LinearCombinationISK_Li1EffLNS1L_9ScaleType4KindE0ELNS_15FloatRoundStyleE2ESK_EENS1_15EpilogueDefaultEEEEEvvEEEEvNT_6ParamsE,"ax",@progbits
	.align	128
.text._ZN7cutlass13device_kernelINS_4gemm6kernel13GemmUniversalIN4cute5tupleIJiiiiEEENS1_10collective13CollectiveMmaINS1_34MainloopSm90TmaGmmaWarpSpecializedILi14ENS5_IJNS4_1CILi4EEENSA_ILi2EEENSA_ILi1EEEEEENS1_35KernelTmaWarpSpecializedCooperativeEEENS5_IJNSA_ILi128EEESH_NSA_ILi32EEEEEENS_10bfloat16_tENS5_IJlSD_lEEESK_SL_NS4_8TiledMMAINS4_8MMA_AtomIJNS4_4SM904GMMA28MMA_64x128x16_F32BF16BF16_SSILNSP_5MajorE0ELSR_0ELNSP_7ScaleInE1ELSS_1EEEEEENS4_6LayoutINS5_IJSC_SD_SD_EEENS5_IJSD_NSA_ILi0EEESX_EEEEENS5_IJNS4_10UnderscoreES10_S10_EEEEENS4_23SM90_TMA_LOAD_MULTICASTENS4_14ComposedLayoutINS4_7SwizzleILi2ELi4ELi3EEENS4_18smem_ptr_flag_bitsILi16EEENSV_INS5_IJNSA_ILi8EEESI_EEENS5_IJSI_SD_EEEEEEEvNS4_8identityES13_S1D_vS1E_EENS_8epilogue10collective6detail29Sm90TmaWarpSpecializedAdapterINS1H_15DefaultEpilogueISK_SL_SL_NS1G_6thread17LinearCombinationISK_Li1EffLNS1L_9ScaleType4KindE0ELNS_15FloatRoundStyleE2ESK_EENS1_15EpilogueDefaultEEEEEvvEEEEvNT_6ParamsE:
        .type           _ZN7cutlass13device_kernelINS_4gemm6kernel13GemmUniversalIN4cute5tupleIJiiiiEEENS1_10collective13CollectiveMmaINS1_34MainloopSm90TmaGmmaWarpSpecializedILi14ENS5_IJNS4_1CILi4EEENSA_ILi2EEENSA_ILi1EEEEEENS1_35KernelTmaWarpSpecializedCooperativeEEENS5_IJNSA_ILi128EEESH_NSA_ILi32EEEEEENS_10bfloat16_tENS5_IJlSD_lEEESK_SL_NS4_8TiledMMAINS4_8MMA_AtomIJNS4_4SM904GMMA28MMA_64x128x16_F32BF16BF16_SSILNSP_5MajorE0ELSR_0ELNSP_7ScaleInE1ELSS_1EEEEEENS4_6LayoutINS5_IJSC_SD_SD_EEENS5_IJSD_NSA_ILi0EEESX_EEEEENS5_IJNS4_10UnderscoreES10_S10_EEEEENS4_23SM90_TMA_LOAD_MULTICASTENS4_14ComposedLayoutINS4_7SwizzleILi2ELi4ELi3EEENS4_18smem_ptr_flag_bitsILi16EEENSV_INS5_IJNSA_ILi8EEESI_EEENS5_IJSI_SD_EEEEEEEvNS4_8identityES13_S1D_vS1E_EENS_8epilogue10collective6detail29Sm90TmaWarpSpecializedAdapterINS1H_15DefaultEpilogueISK_SL_SL_NS1G_6thread17LinearCombinationISK_Li1EffLNS1L_9ScaleType4KindE0ELNS_15FloatRoundStyleE2ESK_EENS1_15EpilogueDefaultEEEEEvvEEEEvNT_6ParamsE,@function
        .size           _ZN7cutlass13device_kernelINS_4gemm6kernel13GemmUniversalIN4cute5tupleIJiiiiEEENS1_10collective13CollectiveMmaINS1_34MainloopSm90TmaGmmaWarpSpecializedILi14ENS5_IJNS4_1CILi4EEENSA_ILi2EEENSA_ILi1EEEEEENS1_35KernelTmaWarpSpecializedCooperativeEEENS5_IJNSA_ILi128EEESH_NSA_ILi32EEEEEENS_10bfloat16_tENS5_IJlSD_lEEESK_SL_NS4_8TiledMMAINS4_8MMA_AtomIJNS4_4SM904GMMA28MMA_64x128x16_F32BF16BF16_SSILNSP_5MajorE0ELSR_0ELNSP_7ScaleInE1ELSS_1EEEEEENS4_6LayoutINS5_IJSC_SD_SD_EEENS5_IJSD_NSA_ILi0EEESX_EEEEENS5_IJNS4_10UnderscoreES10_S10_EEEEENS4_23SM90_TMA_LOAD_MULTICASTENS4_14ComposedLayoutINS4_7SwizzleILi2ELi4ELi3EEENS4_18smem_ptr_flag_bitsILi16EEENSV_INS5_IJNSA_ILi8EEESI_EEENS5_IJSI_SD_EEEEEEEvNS4_8identityES13_S1D_vS1E_EENS_8epilogue10collective6detail29Sm90TmaWarpSpecializedAdapterINS1H_15DefaultEpilogueISK_SL_SL_NS1G_6thread17LinearCombinationISK_Li1EffLNS1L_9ScaleType4KindE0ELNS_15FloatRoundStyleE2ESK_EENS1_15EpilogueDefaultEEEEEvvEEEEvNT_6ParamsE,(.L_x_220 - _ZN7cutlass13device_kernelINS_4gemm6kernel13GemmUniversalIN4cute5tupleIJiiiiEEENS1_10collective13CollectiveMmaINS1_34MainloopSm90TmaGmmaWarpSpecializedILi14ENS5_IJNS4_1CILi4EEENSA_ILi2EEENSA_ILi1EEEEEENS1_35KernelTmaWarpSpecializedCooperativeEEENS5_IJNSA_ILi128EEESH_NSA_ILi32EEEEEENS_10bfloat16_tENS5_IJlSD_lEEESK_SL_NS4_8TiledMMAINS4_8MMA_AtomIJNS4_4SM904GMMA28MMA_64x128x16_F32BF16BF16_SSILNSP_5MajorE0ELSR_0ELNSP_7ScaleInE1ELSS_1EEEEEENS4_6LayoutINS5_IJSC_SD_SD_EEENS5_IJSD_NSA_ILi0EEESX_EEEEENS5_IJNS4_10UnderscoreES10_S10_EEEEENS4_23SM90_TMA_LOAD_MULTICASTENS4_14ComposedLayoutINS4_7SwizzleILi2ELi4ELi3EEENS4_18smem_ptr_flag_bitsILi16EEENSV_INS5_IJNSA_ILi8EEESI_EEENS5_IJSI_SD_EEEEEEEvNS4_8identityES13_S1D_vS1E_EENS_8epilogue10collective6detail29Sm90TmaWarpSpecializedAdapterINS1H_15DefaultEpilogueISK_SL_SL_NS1G_6thread17LinearCombinationISK_Li1EffLNS1L_9ScaleType4KindE0ELNS_15FloatRoundStyleE2ESK_EENS1_15EpilogueDefaultEEEEEvvEEEEvNT_6ParamsE)
        .other          _ZN7cutlass13device_kernelINS_4gemm6kernel13GemmUniversalIN4cute5tupleIJiiiiEEENS1_10collective13CollectiveMmaINS1_34MainloopSm90TmaGmmaWarpSpecializedILi14ENS5_IJNS4_1CILi4EEENSA_ILi2EEENSA_ILi1EEEEEENS1_35KernelTmaWarpSpecializedCooperativeEEENS5_IJNSA_ILi128EEESH_NSA_ILi32EEEEEENS_10bfloat16_tENS5_IJlSD_lEEESK_SL_NS4_8TiledMMAINS4_8MMA_AtomIJNS4_4SM904GMMA28MMA_64x128x16_F32BF16BF16_SSILNSP_5MajorE0ELSR_0ELNSP_7ScaleInE1ELSS_1EEEEEENS4_6LayoutINS5_IJSC_SD_SD_EEENS5_IJSD_NSA_ILi0EEESX_EEEEENS5_IJNS4_10UnderscoreES10_S10_EEEEENS4_23SM90_TMA_LOAD_MULTICASTENS4_14ComposedLayoutINS4_7SwizzleILi2ELi4ELi3EEENS4_18smem_ptr_flag_bitsILi16EEENSV_INS5_IJNSA_ILi8EEESI_EEENS5_IJSI_SD_EEEEEEEvNS4_8identityES13_S1D_vS1E_EENS_8epilogue10collective6detail29Sm90TmaWarpSpecializedAdapterINS1H_15DefaultEpilogueISK_SL_SL_NS1G_6thread17LinearCombinationISK_Li1EffLNS1L_9ScaleType4KindE0ELNS_15FloatRoundStyleE2ESK_EENS1_15EpilogueDefaultEEEEEvvEEEEvNT_6ParamsE,@"STO_CUDA_ENTRY STV_DEFAULT"
_ZN7cutlass13device_kernelINS_4gemm6kernel13GemmUniversalIN4cute5tupleIJiiiiEEENS1_10collective13CollectiveMmaINS1_34MainloopSm90TmaGmmaWarpSpecializedILi14ENS5_IJNS4_1CILi4EEENSA_ILi2EEENSA_ILi1EEEEEENS1_35KernelTmaWarpSpecializedCooperativeEEENS5_IJNSA_ILi128EEESH_NSA_ILi32EEEEEENS_10bfloat16_tENS5_IJlSD_lEEESK_SL_NS4_8TiledMMAINS4_8MMA_AtomIJNS4_4SM904GMMA28MMA_64x128x16_F32BF16BF16_SSILNSP_5MajorE0ELSR_0ELNSP_7ScaleInE1ELSS_1EEEEEENS4_6LayoutINS5_IJSC_SD_SD_EEENS5_IJSD_NSA_ILi0EEESX_EEEEENS5_IJNS4_10UnderscoreES10_S10_EEEEENS4_23SM90_TMA_LOAD_MULTICASTENS4_14ComposedLayoutINS4_7SwizzleILi2ELi4ELi3EEENS4_18smem_ptr_flag_bitsILi16EEENSV_INS5_IJNSA_ILi8EEESI_EEENS5_IJSI_SD_EEEEEEEvNS4_8identityES13_S1D_vS1E_EENS_8epilogue10collective6detail29Sm90TmaWarpSpecializedAdapterINS1H_15DefaultEpilogueISK_SL_SL_NS1G_6thread17LinearCombinationISK_Li1EffLNS1L_9ScaleType4KindE0ELNS_15FloatRoundStyleE2ESK_EENS1_15EpilogueDefaultEEEEEvvEEEEvNT_6ParamsE:
[----:B------:R-:W0:Y:S01]  /*0000*/  LDC R1, c[0x0][0x28] ;  /* 0x00000a00ff017b82 */ /* 0x000e220000000800 */
[----:B------:R-:W1:Y:S01]  /*0010*/  S2R R18, SR_TID.X ;  /* 0x0000000000127919 */ /* 0x000e620000002100 */
[----:B------:R-:W-:Y:S01]  /*0020*/  ELECT P0, URZ, PT ;  /* 0x00000000003f782f */ /* 0x000fe20003800000 */
[----:B------:R-:W-:Y:S01]  /*0030*/  BSSY B0, `(.L_x_0) ;  /* 0x000000f000007945 */ /* 0x000fe20003800000 */
[--C-:B-1----:R-:W-:Y:S02]  /*0040*/  SHF.R.U32.HI R0, RZ, 0x5, R18.reuse ;  /* 0x00000005ff007819 */ /* 0x102fe40000011612 */
[----:B------:R-:W-:-:S03]  /*0050*/  SHF.R.U32.HI R3, RZ, 0x7, R18 ;  /* 0x00000007ff037819 */ /* 0x000fc60000011612 */
[----:B------:R-:W1:Y:S04]  /*0060*/  SHFL.IDX PT, R2, R0, RZ, 0x1f ;  /* 0x00001fff00027589 */ /* 0x000e6800000e0000 */
[----:B------:R2:W3:Y:S01]  /*0070*/  SHFL.IDX PT, R5, R3, RZ, 0x1f ;  /* 0x00001fff03057589 */ /* 0x0004e200000e0000 */
[----:B-1----:R-:W-:-:S13]  /*0080*/  ISETP.NE.OR P0, PT, R2, RZ, !P0 ;  /* 0x000000ff0200720c */ /* 0x002fda0004705670 */
[----:B0-23--:R-:W-:Y:S05]  /*0090*/  @P0 BRA `(.L_x_1) ;  /* 0x0000000000200947 */ /* 0x00dfea0003800000 */
[----:B------:R-:W-:Y:S02]  /*00a0*/  ULDC.64 UR4, c[0x0][0x198] ;  /* 0x0000660000047ab9 */ /* 0x000fe40000000a00 */
[----:B------:R-:W-:Y:S02]  /*00b0*/  UIADD3 UR6, UP0, UR4, 0xf0, URZ ;  /* 0x000000f004067890 */ /* 0x000fe4000ff1e03f */
[----:B------:R-:W-:Y:S02]  /*00c0*/  UIADD3 UR4, UP1, UR4, 0x1f0, URZ ;  /* 0x000001f004047890 */ /* 0x000fe4000ff3e03f */
[----:B------:R-:W-:Y:S02]  /*00d0*/  UIADD3.X UR7, URZ, UR5, URZ, UP0, !UPT ;  /* 0x000000053f077290 */ /* 0x000fe400087fe43f */
[----:B------:R-:W-:-:S07]  /*00e0*/  UIADD3.X UR5, URZ, UR5, URZ, UP1, !UPT ;  /* 0x000000053f057290 */ /* 0x000fce0008ffe43f */
[----:B------:R0:W-:Y:S02]  /*00f0*/  UTMACCTL.PF [UR6] ;  /* 0x00000000060079b9 */ /* 0x0001e40008040000 */
[----:B------:R0:W-:Y:S02]  /*0100*/  UTMACCTL.PF [UR4] ;  /* 0x00000000040079b9 */ /* 0x0001e40008040000 */
[----:B0-----:R-:W-:Y:S01]  /*0110*/  NOP ;  /* 0x0000000000007918 */ /* 0x001fe20000000000 */
.L_x_1:
[----:B------:R-:W-:Y:S05]  /*0120*/  BSYNC B0 ;  /* 0x0000000000007941 */ /* 0x000fea0003800000 */
.L_x_0:
[----:B------:R-:W0:Y:S02]  /*0130*/  SHFL.IDX PT, R3, R0, RZ, 0x1f ;  /* 0x00001fff00037589 */ /* 0x000e2400000e0000 */
[----:B0-----:R-:W-:-:S13]  /*0140*/  ISETP.NE.AND P0, PT, R3, RZ, PT ;  /* 0x000000ff0300720c */ /* 0x001fda0003f05270 */
[----:B------:R-:W-:Y:S05]  /*0150*/  @P0 BRA `(.L_x_2) ;  /* 0x0000000000b40947 */ /* 0x000fea0003800000 */
[----:B------:R-:W-:Y:S01]  /*0160*/  ELECT P0, URZ, PT ;  /* 0x00000000003f782f */ /* 0x000fe20003800000 */
[----:B------:R-:W-:-:S12]  /*0170*/  BSSY B0, `(.L_x_2) ;  /* 0x000002b000007945 */ /* 0x000fd80003800000 */
[----:B------:R-:W-:Y:S05]  /*0180*/  @!P0 BRA `(.L_x_3) ;  /* 0x0000000000a48947 */ /* 0x000fea0003800000 */
[----:B------:R-:W0:Y:S01]  /*0190*/  S2UR UR8, SR_CgaCtaId ;  /* 0x00000000000879c3 */ /* 0x000e220000008800 */
[----:B------:R-:W-:Y:S01]  /*01a0*/  UMOV UR4, 0x400 ;  /* 0x0000040000047882 */ /* 0x000fe20000000000 */
[----:B------:R-:W-:Y:S01]  /*01b0*/  UMOV UR5, 0x1 ;  /* 0x0000000100057882 */ /* 0x000fe20000000000 */
[----:B------:R-:W-:Y:S02]  /*01c0*/  UMOV UR6, 0xa ;  /* 0x0000000a00067882 */ /* 0x000fe40000000000 */
[----:B------:R-:W-:-:S04]  /*01d0*/  UIADD3 UR6, -UR6, 0x100000, URZ ;  /* 0x0010000006067890 */ /* 0x000fc8000fffe13f */
[----:B------:R-:W-:Y:S02]  /*01e0*/  USHF.L.U32 UR7, UR6, 0xb, URZ ;  /* 0x0000000b06077899 */ /* 0x000fe4000800063f */
[----:B------:R-:W-:Y:S02]  /*01f0*/  USHF.L.U32 UR6, UR6, 0x1, URZ ;  /* 0x0000000106067899 */ /* 0x000fe4000800063f */
[----:B0-----:R-:W-:Y:S02]  /*0200*/  ULEA UR8, UR8, UR4, 0x18 ;  /* 0x0000000408087291 */ /* 0x001fe4000f8ec03f */
[----:B------:R-:W-:-:S04]  /*0210*/  UIADD3 UR4, -UR5, 0x100000, URZ ;  /* 0x0010000005047890 */ /* 0x000fc8000fffe13f */
[----:B------:R-:W-:Y:S02]  /*0220*/  USHF.L.U32 UR5, UR4, 0xb, URZ ;  /* 0x0000000b04057899 */ /* 0x000fe4000800063f */
[----:B------:R-:W-:Y:S01]  /*0230*/  USHF.L.U32 UR4, UR4, 0x1, URZ ;  /* 0x0000000104047899 */ /* 0x000fe2000800063f */
[----:B------:R-:W0:Y:S11]  /*0240*/  FENCE.VIEW.ASYNC.S ;  /* 0x00000000000073c6 */ /* 0x000e360000000000 */
[----:B0-----:R0:W1:Y:S01]  /*0250*/  SYNCS.EXCH.64 URZ, [UR8], UR4 ;  /* 0x00000004083f75b2 */ /* 0x0010620008000100 */
[----:B------:R0:W2:Y:S01]  /*0260*/  SYNCS.EXCH.64 URZ, [UR8+0x70], UR6 ;  /* 0x00007006083f75b2 */ /* 0x0000a20008000100 */
[----:B------:R0:W3:Y:S01]  /*0270*/  SYNCS.EXCH.64 URZ, [UR8+0x8], UR4 ;  /* 0x00000804083f75b2 */ /* 0x0000e20008000100 */
[----:B------:R0:W4:Y:S01]  /*0280*/  SYNCS.EXCH.64 URZ, [UR8+0x78], UR6 ;  /* 0x00007806083f75b2 */ /* 0x0001220008000100 */
[----:B------:R0:W0:Y:S01]  /*0290*/  SYNCS.EXCH.64 URZ, [UR8+0x10], UR4 ;  /* 0x00001004083f75b2 */ /* 0x0000220008000100 */
        /* <DEDUP_REMOVED lines=23> */
[----:B-1234-:R-:W-:Y:S01]  /*0410*/  NOP ;  /* 0x0000000000007918 */ /* 0x01efe20000000000 */
.L_x_3:
[----:B0-----:R-:W-:Y:S05]  /*0420*/  BSYNC B0 ;  /* 0x0000000000007941 */ /* 0x001fea0003800000 */
.L_x_2:
[----:B------:R-:W-:Y:S01]  /*0430*/  SHF.R.S32.HI R7, RZ, 0x1f, R18 ;  /* 0x0000001fff077819 */ /* 0x000fe20000011412 */
[----:B------:R-:W0:Y:S01]  /*0440*/  SHFL.IDX PT, R0, R0, RZ, 0x1f ;  /* 0x00001fff00007589 */ /* 0x000e2200000e0000 */
[----:B------:R-:W1:Y:S01]  /*0450*/  S2UR UR8, SR_CTAID.X ;  /* 0x00000000000879c3 */ /* 0x000e620000002500 */
[----:B------:R-:W-:Y:S02]  /*0460*/  ELECT P0, URZ, PT ;  /* 0x00000000003f782f */ /* 0x000fe40003800000 */
[----:B------:R-:W-:Y:S01]  /*0470*/  LEA.HI R7, R7, R18, RZ, 0x7 ;  /* 0x0000001207077211 */ /* 0x000fe200078f38ff */
[----:B------:R-:W2:Y:S01]  /*0480*/  S2R R4, SR_CTAID.Y ;  /* 0x0000000000047919 */ /* 0x000ea20000002600 */
[----:B------:R-:W-:Y:S01]  /*0490*/  SHF.R.S32.HI R8, RZ, 0x1f, R3 ;  /* 0x0000001fff087819 */ /* 0x000fe20000011403 */
[----:B------:R-:W-:Y:S01]  /*04a0*/  ULDC UR4, c[0x0][0x150] ;  /* 0x0000540000047ab9 */ /* 0x000fe20000000800 */
[----:B------:R-:W-:Y:S01]  /*04b0*/  LOP3.LUT R7, R7, 0xffffff80, RZ, 0xc0, !PT ;  /* 0xffffff8007077812 */ /* 0x000fe200078ec0ff */
[----:B------:R-:W-:Y:S01]  /*04c0*/  NOP ;  /* 0x0000000000007918 */ /* 0x000fe20000000000 */
[----:B------:R-:W-:Y:S01]  /*04d0*/  LEA.HI R8, R8, R3, RZ, 0x2 ;  /* 0x0000000308087211 */ /* 0x000fe200078f10ff */
[----:B------:R-:W3:Y:S01]  /*04e0*/  LDC R10, c[0x0][0x144] ;  /* 0x00005100ff0a7b82 */ /* 0x000ee20000000800 */
[----:B------:R-:W-:Y:S01]  /*04f0*/  NOP ;  /* 0x0000000000007918 */ /* 0x000fe20000000000 */
[----:B------:R-:W-:Y:S01]  /*0500*/  IMAD.IADD R6, R18, 0x1, -R7 ;  /* 0x0000000112067824 */ /* 0x000fe200078e0a07 */
[----:B------:R-:W-:Y:S01]  /*0510*/  LOP3.LUT R8, R8, 0x3ffffffc, RZ, 0xc0, !PT ;  /* 0x3ffffffc08087812 */ /* 0x000fe200078ec0ff */
[----:B------:R-:W-:Y:S01]  /*0520*/  IMAD.MOV.U32 R22, RZ, RZ, 0x1 ;  /* 0x00000001ff167424 */ /* 0x000fe200078e00ff */
[----:B------:R-:W-:-:S02]  /*0530*/  ISETP.NE.AND P3, PT, R5, RZ, PT ;  /* 0x000000ff0500720c */ /* 0x000fc40003f65270 */
[----:B------:R-:W-:Y:S01]  /*0540*/  SHF.R.S32.HI R7, RZ, 0x1f, R6 ;  /* 0x0000001fff077819 */ /* 0x000fe20000011406 */
[----:B------:R-:W-:Y:S01]  /*0550*/  IMAD.IADD R8, R3, 0x1, -R8 ;  /* 0x0000000103087824 */ /* 0x000fe200078e0a08 */
[----:B------:R-:W4:Y:S02]  /*0560*/  LDC R12, c[0x0][0x140] ;  /* 0x00005000ff0c7b82 */ /* 0x000f240000000800 */
[----:B------:R-:W-:Y:S02]  /*0570*/  LEA.HI R7, R7, R6, RZ, 0x3 ;  /* 0x0000000607077211 */ /* 0x000fe400078f18ff */
[----:B0-----:R-:W-:Y:S02]  /*0580*/  ISETP.NE.OR P0, PT, R0, RZ, !P0 ;  /* 0x000000ff0000720c */ /* 0x001fe40004705670 */
[--C-:B------:R-:W-:Y:S02]  /*0590*/  SHF.R.S32.HI R0, RZ, 0x3, R7.reuse ;  /* 0x00000003ff007819 */ /* 0x100fe40000011407 */
[----:B------:R-:W-:-:S02]  /*05a0*/  SHF.R.S32.HI R7, RZ, 0x1f, R7 ;  /* 0x0000001fff077819 */ /* 0x000fc40000011407 */
[----:B-1----:R-:W-:Y:S02]  /*05b0*/  I2FP.F32.U32 R9, UR8 ;  /* 0x0000000800097c45 */ /* 0x002fe40008201000 */
[----:B------:R-:W-:-:S03]  /*05c0*/  LEA.HI R7, R7, R0, RZ, 0x2 ;  /* 0x0000000007077211 */ /* 0x000fc600078f10ff */
[----:B------:R-:W-:Y:S01]  /*05d0*/  FMUL R9, R9, UR4 ;  /* 0x0000000409097c20 */ /* 0x000fe20008400000 */
[----:B------:R-:W-:Y:S01]  /*05e0*/  LOP3.LUT R7, R7, 0xfffffffc, RZ, 0xc0, !PT ;  /* 0xfffffffc07077812 */ /* 0x000fe200078ec0ff */
[----:B------:R-:W-:Y:S01]  /*05f0*/  VOTEU.ALL UP0, P0 ;  /* 0x00000000003f7886 */ /* 0x000fe20000000000 */
[----:B--2---:R-:W-:Y:S01]  /*0600*/  I2FP.F32.U32 R11, R4 ;  /* 0x00000004000b7245 */ /* 0x004fe20000201000 */
[----:B------:R-:W-:Y:S01]  /*0610*/  ULDC UR4, c[0x0][0x154] ;  /* 0x0000550000047ab9 */ /* 0x000fe20000000800 */
[----:B------:R-:W-:Y:S01]  /*0620*/  VOTEU.ALL UP1, P0 ;  /* 0x00000000003f7886 */ /* 0x000fe20000020000 */
[----:B------:R-:W-:Y:S01]  /*0630*/  IMAD.IADD R7, R0, 0x1, -R7 ;  /* 0x0000000100077824 */ /* 0x000fe200078e0a07 */
[----:B------:R-:W0:Y:S01]  /*0640*/  F2I.U32.TRUNC.NTZ R9, R9 ;  /* 0x0000000900097305 */ /* 0x000e22000020f000 */
[----:B------:R-:W1:Y:S01]  /*0650*/  @!UP0 S2UR UR7, SR_CgaCtaId ;  /* 0x00000000000789c3 */ /* 0x000e620000008800 */
[----:B------:R-:W-:Y:S01]  /*0660*/  FMUL R11, R11, UR4 ;  /* 0x000000040b0b7c20 */ /* 0x000fe20008400000 */
[----:B------:R-:W-:Y:S01]  /*0670*/  IMAD R8, R8, 0x4, R7 ;  /* 0x0000000408087824 */ /* 0x000fe200078e0207 */
[----:B------:R-:W-:Y:S01]  /*0680*/  UMOV UR4, 0x20 ;  /* 0x0000002000047882 */ /* 0x000fe20000000000 */
[----:B------:R-:W-:Y:S01]  /*0690*/  @!UP0 UMOV UR6, 0x400 ;  /* 0x0000040000068882 */ /* 0x000fe20000000000 */
[----:B------:R-:W-:-:S04]  /*06a0*/  @!UP0 UIADD3 UR4, -UR4, 0x100000, URZ ;  /* 0x0010000004048890 */ /* 0x000fc8000fffe13f */
[----:B------:R-:W-:Y:S02]  /*06b0*/  @!UP0 USHF.L.U32 UR5, UR4, 0xb, URZ ;  /* 0x0000000b04058899 */ /* 0x000fe4000800063f */
[----:B------:R-:W-:Y:S01]  /*06c0*/  @!UP0 USHF.L.U32 UR4, UR4, 0x1, URZ ;  /* 0x0000000104048899 */ /* 0x000fe2000800063f */
[----:B------:R-:W-:Y:S01]  /*06d0*/  IMAD.SHL.U32 R23, R8, 0x4, RZ ;  /* 0x0000000408177824 */ /* 0x000fe200078e00ff */
[----:B------:R-:W-:Y:S01]  /*06e0*/  SHF.R.S32.HI R3, RZ, 0x1f, R8 ;  /* 0x0000001fff037819 */ /* 0x000fe20000011408 */
[----:B------:R-:W2:Y:S01]  /*06f0*/  F2I.U32.TRUNC.NTZ R11, R11 ;  /* 0x0000000b000b7305 */ /* 0x000ea2000020f000 */
[----:B----4-:R-:W-:Y:S02]  /*0700*/  ISETP.EQ.U32.AND P2, PT, R12, 0x1, PT ;  /* 0x000000010c00780c */ /* 0x010fe40003f42070 */
[----:B------:R-:W-:Y:S02]  /*0710*/  LEA.HI R0, R3, R8, RZ, 0x2 ;  /* 0x0000000803007211 */ /* 0x000fe400078f10ff */
[----:B------:R-:W-:Y:S01]  /*0720*/  LOP3.LUT R23, R8, 0xc, R23, 0x78, !PT ;  /* 0x0000000c08177812 */ /* 0x000fe200078e7817 */
[----:B0-----:R-:W-:Y:S01]  /*0730*/  IMAD.MOV R7, RZ, RZ, -R9 ;  /* 0x000000ffff077224 */ /* 0x001fe200078e0a09 */
[----:B------:R-:W-:-:S03]  /*0740*/  LOP3.LUT R9, R0, 0xfffffffc, RZ, 0xc0, !PT ;  /* 0xfffffffc00097812 */ /* 0x000fc600078ec0ff */
[----:B---3--:R-:W-:Y:S02]  /*0750*/  IMAD R3, R10, R7, UR8 ;  /* 0x000000080a037e24 */ /* 0x008fe4000f8e0207 */
[----:B------:R-:W-:Y:S01]  /*0760*/  IMAD.IADD R0, R8, 0x1, -R9 ;  /* 0x0000000108007824 */ /* 0x000fe200078e0a09 */
[----:B------:R-:W0:Y:S01]  /*0770*/  LDC R7, c[0x0][0x148] ;  /* 0x00005200ff077b82 */ /* 0x000e220000000800 */
[----:B------:R-:W-:Y:S01]  /*0780*/  SHF.R.S32.HI R9, RZ, 0x1f, R2 ;  /* 0x0000001fff097819 */ /* 0x000fe20000011402 */
[----:B--2---:R-:W-:Y:S01]  /*0790*/  IMAD.MOV R21, RZ, RZ, -R11 ;  /* 0x000000ffff157224 */ /* 0x004fe200078e0a0b */
[----:B-1----:R-:W-:Y:S01]  /*07a0*/  @!UP0 ULEA UR6, UR7, UR6, 0x18 ;  /* 0x0000000607068291 */ /* 0x002fe2000f8ec03f */
[----:B------:R-:W-:Y:S01]  /*07b0*/  ISETP.NE.AND P4, PT, R0, R3, PT ;  /* 0x000000030000720c */ /* 0x000fe20003f85270 */
[----:B------:R-:W-:Y:S01]  /*07c0*/  VOTEU.ALL UP0, P0 ;  /* 0x00000000003f7886 */ /* 0x000fe20000000000 */
[----:B------:R-:W-:Y:S02]  /*07d0*/  LEA.HI R9, R9, R2, RZ, 0x2 ;  /* 0x0000000209097211 */ /* 0x000fe400078f10ff */
[----:B------:R-:W-:Y:S01]  /*07e0*/  LOP3.LUT P0, RZ, R6, 0x7, RZ, 0xc0, !PT ;  /* 0x0000000706ff7812 */ /* 0x000fe2000780c0ff */
[----:B------:R-:W-:Y:S01]  /*07f0*/  VIADD R6, R5, 0xffffffff ;  /* 0xffffffff05067836 */ /* 0x000fe20000000000 */
[----:B------:R-:W-:-:S02]  /*0800*/  LOP3.LUT R9, R9, 0xfffffffc, RZ, 0xc0, !PT ;  /* 0xfffffffc09097812 */ /* 0x000fc400078ec0ff */
[----:B------:R-:W-:Y:S02]  /*0810*/  ISETP.LT.U32.AND P0, PT, R23, 0x8, !P0 ;  /* 0x000000081700780c */ /* 0x000fe40004701070 */
[----:B------:R-:W-:Y:S01]  /*0820*/  ISETP.GE.U32.AND P6, PT, R6, 0x2, PT ;  /* 0x000000020600780c */ /* 0x000fe20003fc6070 */
[----:B------:R-:W-:Y:S01]  /*0830*/  IMAD.IADD R0, R2, 0x1, -R9 ;  /* 0x0000000102007824 */ /* 0x000fe200078e0a09 */
[----:B------:R-:W1:Y:S02]  /*0840*/  FENCE.VIEW.ASYNC.S ;  /* 0x00000000000073c6 */ /* 0x000e640000000000 */
[----:B-1----:R1:W2:Y:S01]  /*0850*/  @!UP0 SYNCS.EXCH.64 URZ, [UR6+0xf0], UR4 ;  /* 0x0000f004063f85b2 */ /* 0x0022a20008000100 */
[----:B------:R-:W-:Y:S02]  /*0860*/  @P4 SHF.R.S32.HI R2, RZ, 0x1f, R23 ;  /* 0x0000001fff024819 */ /* 0x000fe40000011417 */
[----:B------:R-:W-:Y:S02]  /*0870*/  ISETP.NE.AND P1, PT, R0, 0x3, PT ;  /* 0x000000030000780c */ /* 0x000fe40003f25270 */
[----:B------:R-:W-:Y:S01]  /*0880*/  @P4 LEA.HI R2, R2, R23, RZ, 0x2 ;  /* 0x0000001702024211 */ /* 0x000fe200078f10ff */
[----:B0-----:R-:W-:Y:S01]  /*0890*/  IMAD R9, R7, R21, R4 ;  /* 0x0000001507097224 */ /* 0x001fe200078e0204 */
[----:B------:R-:W-:-:S02]  /*08a0*/  ISETP.EQ.OR P1, PT, R0, RZ, !P1 ;  /* 0x000000ff0000720c */ /* 0x000fc40004f22670 */
[----:B------:R-:W-:Y:S02]  /*08b0*/  @P4 SHF.R.S32.HI R2, RZ, 0x2, R2 ;  /* 0x00000002ff024819 */ /* 0x000fe40000011402 */
[----:B------:R-:W-:Y:S02]  /*08c0*/  ISETP.EQ.AND P1, PT, R5, RZ, P1 ;  /* 0x000000ff0500720c */ /* 0x000fe40000f22270 */
[----:B------:R-:W-:Y:S01]  /*08d0*/  @P4 ISETP.NE.AND P5, PT, R2, R9, PT ;  /* 0x000000090200420c */ /* 0x000fe20003fa5270 */
[----:B------:R1:W0:Y:S01]  /*08e0*/  @!UP1 SYNCS.EXCH.64 URZ, [UR6+0xf8], UR4 ;  /* 0x0000f804063f95b2 */ /* 0x0002220008000100 */
[----:B------:R-:W-:Y:S01]  /*08f0*/  SEL R9, RZ, 0x1, !P0 ;  /* 0x00000001ff097807 */ /* 0x000fe20004000000 */
[----:B------:R-:W-:Y:S01]  /*0900*/  NOP ;  /* 0x0000000000007918 */ /* 0x000fe20000000000 */
[----:B------:R-:W-:Y:S02]  /*0910*/  @P4 SEL R22, RZ, 0x1, P5 ;  /* 0x00000001ff164807 */ /* 0x000fe40002800000 */
[----:B------:R-:W-:-:S02]  /*0920*/  SEL R19, RZ, 0x1, !P1 ;  /* 0x00000001ff137807 */ /* 0x000fc40004800000 */
[----:B------:R-:W-:Y:S02]  /*0930*/  LOP3.LUT R22, R22, R9, RZ, 0xc0, !PT ;  /* 0x0000000916167212 */ /* 0x000fe400078ec0ff */
[----:B------:R-:W-:Y:S01]  /*0940*/  SEL R19, R19, 0x2, P6 ;  /* 0x0000000213137807 */ /* 0x000fe20003000000 */
[----:B-12---:R-:W-:Y:S06]  /*0950*/  @!P2 BRA `(.L_x_4) ;  /* 0x000000000008a947 */ /* 0x006fec0003800000 */
[----:B0-----:R-:W-:Y:S01]  /*0960*/  UCGABAR_ARV ;  /* 0x00000000000079c7 */ /* 0x001fe20008000000 */
[----:B------:R-:W-:Y:S05]  /*0970*/  BRA `(.L_x_5) ;  /* 0x0000000000047947 */ /* 0x000fea0003800000 */
.L_x_4:
[----:B0-----:R-:W-:Y:S01]  /*0980*/  NOP ;  /* 0x0000000000007918 */ /* 0x001fe20000000000 */
.L_x_5:
[----:B------:R-:W0:Y:S01]  /*0990*/  LDC R2, c[0x0][0x65c] ;  /* 0x00019700ff027b82 */ /* 0x000e220000000800 */
[----:B------:R-:W-:Y:S02]  /*09a0*/  IMAD.U32 R8, RZ, RZ, UR8 ;  /* 0x00000008ff087e24 */ /* 0x000fe4000f8e00ff */
[----:B------:R-:W-:Y:S01]  /*09b0*/  IMAD.MOV.U32 R9, RZ, RZ, RZ ;  /* 0x000000ffff097224 */ /* 0x000fe200078e00ff */
[----:B0-----:R-:W-:-:S04]  /*09c0*/  ISETP.NE.AND P1, PT, R2, 0x1, PT ;  /* 0x000000010200780c */ /* 0x001fc80003f25270 */
[----:B------:R-:W-:-:S09]  /*09d0*/  P2R R5, PR, RZ, 0x2 ;  /* 0x00000002ff057803 */ /* 0x000fd20000000000 */
[----:B------:R-:W0:Y:S01]  /*09e0*/  @P1 LDC R17, c[0x0][0x10] ;  /* 0x00000400ff111b82 */ /* 0x000e220000000800 */
[----:B------:R-:W-:Y:S02]  /*09f0*/  @P1 IMAD.MOV.U32 R5, RZ, RZ, RZ ;  /* 0x000000ffff051224 */ /* 0x000fe400078e00ff */
[----:B------:R-:W-:-:S05]  /*0a00*/  @P1 IMAD.MOV.U32 R13, RZ, RZ, RZ ;  /* 0x000000ffff0d1224 */ /* 0x000fca00078e00ff */
[----:B------:R-:W1:Y:S01]  /*0a10*/  @!P1 LDC R11, c[0x0][0xc] ;  /* 0x00000300ff0b9b82 */ /* 0x000e620000000800 */
[----:B0-----:R-:W-:-:S04]  /*0a20*/  @P1 IMAD.WIDE.U32 R16, R17, UR8, R4 ;  /* 0x0000000811101c25 */ /* 0x001fc8000f8e0004 */
[----:B------:R-:W-:Y:S02]  /*0a30*/  @P1 IMAD.IADD R17, R17, 0x1, R13 ;  /* 0x0000000111111824 */ /* 0x000fe400078e020d */
[----:B-1----:R-:W-:-:S04]  /*0a40*/  @!P1 IMAD.WIDE.U32 R8, R4, R11, R8 ;  /* 0x0000000b04089225 */ /* 0x002fc800078e0008 */
[----:B------:R-:W-:Y:S02]  /*0a50*/  @!P1 IMAD.MOV.U32 R16, RZ, RZ, R8 ;  /* 0x000000ffff109224 */ /* 0x000fe400078e0008 */
[----:B------:R-:W-:Y:S01]  /*0a60*/  @!P1 IMAD.MOV.U32 R17, RZ, RZ, R9 ;  /* 0x000000ffff119224 */ /* 0x000fe200078e0009 */
[----:B------:R-:W-:Y:S06]  /*0a70*/  @!P2 BRA `(.L_x_6) ;  /* 0x00000000000ca947 */ /* 0x000fec0003800000 */
[----:B------:R-:W-:Y:S01]  /*0a80*/  UCGABAR_WAIT ;  /* 0x0000000000007dc7 */ /* 0x000fe20008000000 */
[----:B------:R-:W-:Y:S01]  /*0a90*/  CCTL.IVALL ;  /* 0x00000000ff00798f */ /* 0x000fe20002000000 */
[----:B------:R-:W-:Y:S05]  /*0aa0*/  BRA `(.L_x_7) ;  /* 0x0000000000047947 */ /* 0x000fea0003800000 */
.L_x_6:
[----:B------:R-:W-:Y:S06]  /*0ab0*/  BAR.SYNC.DEFER_BLOCKING 0x0 ;  /* 0x0000000000007b1d */ /* 0x000fec0000010000 */
.L_x_7:
[----:B------:R-:W-:Y:S05]  /*0ac0*/  @!P3 BRA `(.L_x_8) ;  /* 0x0000005c0024b947 */ /* 0x000fea0003800000 */
[----:B------:R-:W-:-:S13]  /*0ad0*/  ISETP.GT.U32.AND P0, PT, R6, 0x1, PT ;  /* 0x000000010600780c */ /* 0x000fda0003f04070 */
[----:B------:R-:W-:Y:S05]  /*0ae0*/  @P0 EXIT ;  /* 0x000000000000094d */ /* 0x000fea0003800000 */
[----:B------:R-:W-:Y:S01]  /*0af0*/  ULDC.64 UR4, c[0x0][0x650] ;  /* 0x0001940000047ab9 */ /* 0x000fe20000000a00 */
[----:B------:R-:W-:Y:S01]  /*0b00*/  PRMT R0, RZ, 0x7610, R0 ;  /* 0x00007610ff007816 */ /* 0x000fe20000000000 */
[----:B------:R-:W-:Y:S01]  /*0b10*/  IMAD.MOV.U32 R92, RZ, RZ, -0x1 ;  /* 0xffffffffff5c7424 */ /* 0x000fe200078e00ff */
[----:B------:R-:W-:Y:S01]  /*0b20*/  ISETP.GE.U32.AND P0, PT, R16, UR4, PT ;  /* 0x0000000410007c0c */ /* 0x000fe2000bf06070 */
[----:B------:R-:W-:Y:S02]  /*0b30*/  IMAD.MOV.U32 R93, RZ, RZ, -0x1 ;  /* 0xffffffffff5d7424 */ /* 0x000fe400078e00ff */
[----:B------:R-:W-:Y:S01]  /*0b40*/  IMAD.MOV.U32 R91, RZ, RZ, -0x1 ;  /* 0xffffffffff5b7424 */ /* 0x000fe200078e00ff */
[----:B------:R-:W-:-:S13]  /*0b50*/  ISETP.GE.U32.AND.EX P0, PT, R17, UR5, PT, P0 ;  /* 0x0000000511007c0c */ /* 0x000fda000bf06100 */
[----:B------:R-:W-:Y:S05]  /*0b60*/  @P0 BRA `(.L_x_9) ;  /* 0x0000000400280947 */ /* 0x000fea0003800000 */
[----:B------:R-:W0:Y:S01]  /*0b70*/  LDC.64 R24, c[0x0][0x628] ;  /* 0x00018a00ff187b82 */ /* 0x000e220000000a00 */
[----:B------:R-:W-:Y:S02]  /*0b80*/  IMAD.MOV.U32 R8, RZ, RZ, R16 ;  /* 0x000000ffff087224 */ /* 0x000fe400078e0010 */
[----:B------:R-:W-:-:S05]  /*0b90*/  IMAD.MOV.U32 R9, RZ, RZ, R17 ;  /* 0x000000ffff097224 */ /* 0x000fca00078e0011 */
[----:B------:R-:W1:Y:S08]  /*0ba0*/  LDC R0, c[0x0][0x630] ;  /* 0x00018c00ff007b82 */ /* 0x000e700000000800 */
[----:B------:R-:W2:Y:S01]  /*0bb0*/  LDC.64 R26, c[0x0][0x620] ;  /* 0x00018800ff1a7b82 */ /* 0x000ea20000000a00 */
[----:B0-----:R-:W-:-:S04]  /*0bc0*/  ISETP.NE.U32.AND P0, PT, R24, RZ, PT ;  /* 0x000000ff1800720c */ /* 0x001fc80003f05070 */
[----:B------:R-:W-:-:S13]  /*0bd0*/  ISETP.NE.AND.EX P0, PT, R25, RZ, PT, P0 ;  /* 0x000000ff1900720c */ /* 0x000fda0003f05300 */
[----:B-12---:R-:W-:Y:S05]  /*0be0*/  @!P0 BRA `(.L_x_10) ;  /* 0x0000000000288947 */ /* 0x006fea0003800000 */
[----:B------:R-:W0:Y:S02]  /*0bf0*/  LDC R13, c[0x0][0x634] ;  /* 0x00018d00ff0d7b82 */ /* 0x000e240000000800 */
[----:B0-----:R-:W-:-:S05]  /*0c00*/  IADD3 R13, P0, R16, R13, RZ ;  /* 0x0000000d100d7210 */ /* 0x001fca0007f1e0ff */
[----:B------:R-:W-:-:S04]  /*0c10*/  IMAD.X R15, RZ, RZ, R17, P0 ;  /* 0x000000ffff0f7224 */ /* 0x000fc800000e0611 */
[----:B------:R-:W-:-:S04]  /*0c20*/  IMAD.WIDE.U32 R8, R15, R24, RZ ;  /* 0x000000180f087225 */ /* 0x000fc800078e00ff */
[----:B------:R-:W-:-:S04]  /*0c30*/  IMAD.WIDE.U32 R10, P0, R13, R25, R8 ;  /* 0x000000190d0a7225 */ /* 0x000fc80007800008 */
[----:B------:R-:W-:-:S04]  /*0c40*/  IMAD.WIDE.U32 R8, R13, R24, RZ ;  /* 0x000000180d087225 */ /* 0x000fc800078e00ff */
[----:B------:R-:W-:Y:S01]  /*0c50*/  IMAD.X R13, RZ, RZ, RZ, P0 ;  /* 0x000000ffff0d7224 */ /* 0x000fe200000e06ff */
[----:B------:R-:W-:Y:S01]  /*0c60*/  IADD3 RZ, P0, R9, R10, RZ ;  /* 0x0000000a09ff7210 */ /* 0x000fe20007f1e0ff */
[----:B------:R-:W-:-:S04]  /*0c70*/  IMAD.MOV.U32 R12, RZ, RZ, R11 ;  /* 0x000000ffff0c7224 */ /* 0x000fc800078e000b */
[----:B------:R-:W-:-:S08]  /*0c80*/  IMAD.WIDE.U32.X R8, R15, R25, R12, P0 ;  /* 0x000000190f087225 */ /* 0x000fd000000e040c */
.L_x_10:
[----:B------:R-:W0:Y:S01]  /*0c90*/  LDC.64 R24, c[0x0][0x640] ;  /* 0x00019000ff187b82 */ /* 0x000e220000000a00 */
[-CC-:B------:R-:W-:Y:S01]  /*0ca0*/  SHF.R.U64 R91, R8, R0.reuse, R9.reuse ;  /* 0x00000000085b7219 */ /* 0x180fe20000001209 */
[----:B------:R-:W-:Y:S01]  /*0cb0*/  IMAD R30, R7, R21, R4 ;  /* 0x00000015071e7224 */ /* 0x000fe200078e0204 */
[----:B------:R-:W-:Y:S01]  /*0cc0*/  SHF.R.U32.HI R0, RZ, R0, R9 ;  /* 0x00000000ff007219 */ /* 0x000fe20000011609 */
[----:B------:R-:W-:Y:S01]  /*0cd0*/  IMAD.MOV.U32 R21, RZ, RZ, 0x1 ;  /* 0x00000001ff157424 */ /* 0x000fe200078e00ff */
[----:B------:R-:W-:-:S03]  /*0ce0*/  IADD3 R5, P0, RZ, -R91, RZ ;  /* 0x8000005bff057210 */ /* 0x000fc60007f1e0ff */
[----:B------:R-:W1:Y:S02]  /*0cf0*/  LDC R6, c[0x0][0x618] ;  /* 0x00018600ff067b82 */ /* 0x000e640000000800 */
[----:B------:R-:W-:-:S04]  /*0d00*/  IMAD.X R9, RZ, RZ, ~R0, P0 ;  /* 0x000000ffff097224 */ /* 0x000fc800000e0e00 */
[-C--:B------:R-:W-:Y:S02]  /*0d10*/  IMAD R0, R9, R26.reuse, RZ ;  /* 0x0000001a09007224 */ /* 0x080fe400078e02ff */
[----:B------:R-:W2:Y:S01]  /*0d20*/  LDC R11, c[0x0][0x608] ;  /* 0x00018200ff0b7b82 */ /* 0x000ea20000000800 */
[----:B------:R-:W-:-:S04]  /*0d30*/  IMAD.WIDE.U32 R8, R5, R26, R16 ;  /* 0x0000001a05087225 */ /* 0x000fc800078e0010 */
[----:B------:R-:W-:-:S03]  /*0d40*/  IMAD R5, R5, R27, R0 ;  /* 0x0000001b05057224 */ /* 0x000fc600078e0200 */
[----:B------:R-:W3:Y:S01]  /*0d50*/  LDC R12, c[0x0][0x658] ;  /* 0x00019600ff0c7b82 */ /* 0x000ee20000000800 */
[----:B0-----:R-:W-:Y:S01]  /*0d60*/  ISETP.NE.U32.AND P0, PT, R24, RZ, PT ;  /* 0x000000ff1800720c */ /* 0x001fe20003f05070 */
[----:B------:R-:W-:Y:S02]  /*0d70*/  IMAD.IADD R5, R9, 0x1, R5 ;  /* 0x0000000109057824 */ /* 0x000fe400078e0205 */
[----:B------:R-:W-:Y:S01]  /*0d80*/  IMAD.MOV.U32 R9, RZ, RZ, -0x1 ;  /* 0xffffffffff097424 */ /* 0x000fe200078e00ff */
[----:B------:R-:W-:-:S03]  /*0d90*/  ISETP.NE.AND.EX P0, PT, R25, RZ, PT, P0 ;  /* 0x000000ff1900720c */ /* 0x000fc60003f05300 */
[----:B------:R-:W0:Y:S01]  /*0da0*/  LDC R15, c[0x0][0x600] ;  /* 0x00018000ff0f7b82 */ /* 0x000e220000000800 */
[-CC-:B-1----:R-:W-:Y:S02]  /*0db0*/  SHF.R.U64 R13, R8, R6.reuse, R5.reuse ;  /* 0x00000006080d7219 */ /* 0x182fe40000001205 */
[----:B------:R-:W-:-:S05]  /*0dc0*/  SHF.R.U32.HI R0, RZ, R6, R5 ;  /* 0x00000006ff007219 */ /* 0x000fca0000011605 */
[----:B------:R-:W1:Y:S01]  /*0dd0*/  LDC R14, c[0x0][0x648] ;  /* 0x00019200ff0e7b82 */ /* 0x000e620000000800 */
[-CC-:B--2---:R-:W-:Y:S02]  /*0de0*/  SHF.R.U64 R27, R13, R11.reuse, R0.reuse ;  /* 0x0000000b0d1b7219 */ /* 0x184fe40000001200 */
[----:B------:R-:W-:-:S05]  /*0df0*/  SHF.R.U32.HI R5, RZ, R11, R0 ;  /* 0x0000000bff057219 */ /* 0x000fca0000011600 */
[----:B------:R-:W2:Y:S01]  /*0e00*/  LDC R20, c[0x0][0x638] ;  /* 0x00018e00ff147b82 */ /* 0x000ea20000000800 */
[-CC-:B---3--:R-:W-:Y:S02]  /*0e10*/  SHF.R.U64 R28, R27, R12.reuse, R5.reuse ;  /* 0x0000000c1b1c7219 */ /* 0x188fe40000001205 */
[-C--:B------:R-:W-:Y:S02]  /*0e20*/  SHF.L.U32 R0, R9, R12.reuse, RZ ;  /* 0x0000000c09007219 */ /* 0x080fe400000006ff */
[----:B------:R-:W-:Y:S01]  /*0e30*/  SHF.R.U32.HI R5, RZ, R12, R5 ;  /* 0x0000000cff057219 */ /* 0x000fe20000011605 */
[----:B------:R-:W-:Y:S01]  /*0e40*/  IMAD.MOV.U32 R4, RZ, RZ, R28 ;  /* 0x000000ffff047224 */ /* 0x000fe200078e001c */
[----:B------:R-:W-:Y:S01]  /*0e50*/  LOP3.LUT R10, RZ, R0, RZ, 0x33, !PT ;  /* 0x00000000ff0a7212 */ /* 0x000fe200078e33ff */
[----:B------:R-:W3:Y:S01]  /*0e60*/  LDC R26, c[0x0][0x610] ;  /* 0x00018400ff1a7b82 */ /* 0x000ee20000000800 */
[----:B------:R-:W-:Y:S05]  /*0e70*/  @!P0 BRA `(.L_x_11) ;  /* 0x0000000000288947 */ /* 0x000fea0003800000 */
[----:B------:R-:W4:Y:S02]  /*0e80*/  LDC R9, c[0x0][0x64c] ;  /* 0x00019300ff097b82 */ /* 0x000f240000000800 */
[----:B----4-:R-:W-:-:S05]  /*0e90*/  IADD3 R9, P0, R28, R9, RZ ;  /* 0x000000091c097210 */ /* 0x010fca0007f1e0ff */
        /* <DEDUP_REMOVED lines=8> */
.L_x_11:
[----:B-1----:R-:W-:Y:S01]  /*0f20*/  SHF.R.U64 R4, R4, R14, R5 ;  /* 0x0000000e04047219 */ /* 0x002fe20000001205 */
[----:B0-----:R-:W-:Y:S01]  /*0f30*/  VIADD R6, R15, 0xffffffff ;  /* 0xffffffff0f067836 */ /* 0x001fe20000000000 */
[----:B------:R-:W-:Y:S02]  /*0f40*/  SHF.L.U32 R0, R21, R12, RZ ;  /* 0x0000000c15007219 */ /* 0x000fe400000006ff */
[----:B------:R-:W-:Y:S01]  /*0f50*/  LOP3.LUT R5, R27, R10, RZ, 0xc0, !PT ;  /* 0x0000000a1b057212 */ /* 0x000fe200078ec0ff */
[----:B------:R-:W-:Y:S01]  /*0f60*/  IMAD.MOV R7, RZ, RZ, -R4 ;  /* 0x000000ffff077224 */ /* 0x000fe200078e0a04 */
[----:B------:R-:W-:Y:S02]  /*0f70*/  SEL R3, R3, R30, !P1 ;  /* 0x0000001e03037207 */ /* 0x000fe40004800000 */
[----:B------:R-:W-:Y:S01]  /*0f80*/  LOP3.LUT R6, R13, R6, RZ, 0xc0, !PT ;  /* 0x000000060d067212 */ /* 0x000fe200078ec0ff */
[----:B------:R-:W-:Y:S02]  /*0f90*/  IMAD R4, R0, R4, R5 ;  /* 0x0000000400047224 */ /* 0x000fe400078e0205 */
[----:B--2---:R-:W-:-:S02]  /*0fa0*/  IMAD R0, R7, R20, R28 ;  /* 0x0000001407007224 */ /* 0x004fc400078e021c */
[----:B---3--:R-:W-:Y:S02]  /*0fb0*/  IMAD R3, R4, R26, R3 ;  /* 0x0000001a04037224 */ /* 0x008fe400078e0203 */
[----:B------:R-:W-:Y:S02]  /*0fc0*/  IMAD R92, R0, R15, R6 ;  /* 0x0000000f005c7224 */ /* 0x000fe400078e0206 */
[----:B------:R-:W-:-:S03]  /*0fd0*/  IMAD.MOV.U32 R4, RZ, RZ, 0x1 ;  /* 0x00000001ff047424 */ /* 0x000fc600078e00ff */
[----:B------:R-:W-:Y:S02]  /*0fe0*/  SEL R93, R92, R3, !P1 ;  /* 0x000000035c5d7207 */ /* 0x000fe40004800000 */
[----:B------:R-:W-:Y:S02]  /*0ff0*/  PRMT R0, R4, 0x7610, R0 ;  /* 0x0000761004007816 */ /* 0x000fe40000000000 */
[----:B------:R-:W-:-:S07]  /*1000*/  SEL R92, R3, R92, !P1 ;  /* 0x0000005c035c7207 */ /* 0x000fce0004800000 */
.L_x_9:
[----:B------:R-:W-:-:S08]  /*1010*/  NOP ;  /* 0x0000000000007918 */ /* 0x000fd00000000000 */
[----:B------:R-:W0:Y:S02]  /*1020*/  USETMAXREG.TRY_ALLOC.CTAPOOL UP0, 0xe8 ;  /* 0x000000e8000079c8 */ /* 0x000e240008000600 */
[----:B0-----:R-:W-:-:S13]  /*1030*/  PLOP3.LUT P0, PT, PT, PT, UP0, 0x80, 0x0 ;  /* 0x000000000000781c */ /* 0x001fda0003f0f008 */
[----:B------:R-:W-:Y:S05]  /*1040*/  @!P0 BRA `(.L_x_9) ;  /* 0xfffffffc00f08947 */ /* 0x000fea000383ffff */
[----:B------:R-:W-:Y:S01]  /*1050*/  ULDC.64 UR4, c[0x0][0x598] ;  /* 0x0001660000047ab9 */ /* 0x000fe20000000a00 */
[----:B------:R-:W-:Y:S01]  /*1060*/  ULDC.64 UR36, c[0x0][0x208] ;  /* 0x0000820000247ab9 */ /* 0x000fe20000000a00 */
[----:B------:R-:W-:-:S04]  /*1070*/  ISETP.NE.U32.AND P0, PT, RZ, UR4, PT ;  /* 0x00000004ff007c0c */ /* 0x000fc8000bf05070 */
[----:B------:R-:W-:-:S13]  /*1080*/  ISETP.NE.AND.EX P0, PT, RZ, UR5, PT, P0 ;  /* 0x00000005ff007c0c */ /* 0x000fda000bf05300 */
[----:B------:R-:W-:Y:S05]  /*1090*/  @!P0 BRA `(.L_x_12) ;  /* 0x00000000001c8947 */ /* 0x000fea0003800000 */
[----:B------:R-:W0:Y:S02]  /*10a0*/  LDC.64 R4, c[0x0][0x598] ;  /* 0x00016600ff047b82 */ /* 0x000e240000000a00 */
[----:B0-----:R-:W2:Y:S02]  /*10b0*/  LDG.E.64 R4, desc[UR36][R4.64] ;  /* 0x0000002404047981 */ /* 0x001ea4000c1e1b00 */
[----:B--2---:R-:W-:-:S04]  /*10c0*/  ISETP.NE.U32.AND P0, PT, R4, RZ, PT ;  /* 0x000000ff0400720c */ /* 0x004fc80003f05070 */
[----:B------:R-:W-:-:S13]  /*10d0*/  ISETP.NE.AND.EX P0, PT, R5, RZ, PT, P0 ;  /* 0x000000ff0500720c */ /* 0x000fda0003f05300 */
[----:B------:R-:W-:Y:S05]  /*10e0*/  @!P0 BRA `(.L_x_12) ;  /* 0x0000000000088947 */ /* 0x000fea0003800000 */
[----:B------:R0:W5:Y:S01]  /*10f0*/  LD.E R88, desc[UR36][R4.64] ;  /* 0x0000002404587980 */ /* 0x000162000c101900 */
[----:B------:R-:W-:Y:S05]  /*1100*/  BRA `(.L_x_13) ;  /* 0x0000000000247947 */ /* 0x000fea0003800000 */
.L_x_12:
[----:B------:R-:W-:Y:S02]  /*1110*/  ULDC.64 UR4, c[0x0][0x588] ;  /* 0x0001620000047ab9 */ /* 0x000fe40000000a00 */
[----:B------:R-:W-:-:S04]  /*1120*/  ISETP.NE.U32.AND P0, PT, RZ, UR4, PT ;  /* 0x00000004ff007c0c */ /* 0x000fc8000bf05070 */
[----:B------:R-:W-:-:S13]  /*1130*/  ISETP.NE.AND.EX P0, PT, RZ, UR5, PT, P0 ;  /* 0x00000005ff007c0c */ /* 0x000fda000bf05300 */
[----:B------:R-:W-:Y:S05]  /*1140*/  @!P0 BRA `(.L_x_14) ;  /* 0x00000000000c8947 */ /* 0x000fea0003800000 */
[----:B------:R-:W0:Y:S02]  /*1150*/  LDC.64 R88, c[0x0][0x588] ;  /* 0x00016200ff587b82 */ /* 0x000e240000000a00 */
[----:B0-----:R1:W5:Y:S01]  /*1160*/  LDG.E R88, desc[UR36][R88.64] ;  /* 0x0000002458587981 */ /* 0x001362000c1e1900 */
[----:B------:R-:W-:Y:S05]  /*1170*/  BRA `(.L_x_13) ;  /* 0x0000000000087947 */ /* 0x000fea0003800000 */
.L_x_14:
[----:B------:R-:W-:Y:S02]  /*1180*/  ULDC UR4, c[0x0][0x580] ;  /* 0x0001600000047ab9 */ /* 0x000fe40000000800 */
[----:B------:R-:W-:-:S07]  /*1190*/  IMAD.U32 R88, RZ, RZ, UR4 ;  /* 0x00000004ff587e24 */ /* 0x000fce000f8e00ff */
.L_x_13:
[----:B------:R-:W-:Y:S02]  /*11a0*/  ULDC.64 UR4, c[0x0][0x5a0] ;  /* 0x0001680000047ab9 */ /* 0x000fe40000000a00 */
[----:B------:R-:W-:-:S04]  /*11b0*/  ISETP.NE.U32.AND P0, PT, RZ, UR4, PT ;  /* 0x00000004ff007c0c */ /* 0x000fc8000bf05070 */
[----:B------:R-:W-:-:S13]  /*11c0*/  ISETP.NE.AND.EX P0, PT, RZ, UR5, PT, P0 ;  /* 0x00000005ff007c0c */ /* 0x000fda000bf05300 */
[----:B------:R-:W-:Y:S05]  /*11d0*/  @!P0 BRA `(.L_x_15) ;  /* 0x00000000001c8947 */ /* 0x000fea0003800000 */
[----:B0-----:R-:W0:Y:S02]  /*11e0*/  LDC.64 R4, c[0x0][0x5a0] ;  /* 0x00016800ff047b82 */ /* 0x001e240000000a00 */
[----:B0-----:R-:W2:Y:S02]  /*11f0*/  LDG.E.64 R4, desc[UR36][R4.64] ;  /* 0x0000002404047981 */ /* 0x001ea4000c1e1b00 */
[----:B--2---:R-:W-:-:S04]  /*1200*/  ISETP.NE.U32.AND P0, PT, R4, RZ, PT ;  /* 0x000000ff0400720c */ /* 0x004fc80003f05070 */
[----:B------:R-:W-:-:S13]  /*1210*/  ISETP.NE.AND.EX P0, PT, R5, RZ, PT, P0 ;  /* 0x000000ff0500720c */ /* 0x000fda0003f05300 */
[----:B------:R-:W-:Y:S05]  /*1220*/  @!P0 BRA `(.L_x_15) ;  /* 0x0000000000088947 */ /* 0x000fea0003800000 */
[----:B-1----:R0:W5:Y:S01]  /*1230*/  LD.E R89, desc[UR36][R4.64] ;  /* 0x0000002404597980 */ /* 0x002162000c101900 */
[----:B------:R-:W-:Y:S05]  /*1240*/  BRA `(.L_x_16) ;  /* 0x0000000000247947 */ /* 0x000fea0003800000 */
.L_x_15:
[----:B------:R-:W-:Y:S02]  /*1250*/  ULDC.64 UR4, c[0x0][0x590] ;  /* 0x0001640000047ab9 */ /* 0x000fe40000000a00 */
[----:B------:R-:W-:-:S04]  /*1260*/  ISETP.NE.U32.AND P0, PT, RZ, UR4, PT ;  /* 0x00000004ff007c0c */ /* 0x000fc8000bf05070 */
[----:B------:R-:W-:-:S13]  /*1270*/  ISETP.NE.AND.EX P0, PT, RZ, UR5, PT, P0 ;  /* 0x00000005ff007c0c */ /* 0x000fda000bf05300 */
[----:B------:R-:W-:Y:S05]  /*1280*/  @!P0 BRA `(.L_x_17) ;  /* 0x00000000000c8947 */ /* 0x000fea0003800000 */
[----:B0-----:R-:W1:Y:S02]  /*1290*/  LDC.64 R4, c[0x0][0x590] ;  /* 0x00016400ff047b82 */ /* 0x001e640000000a00 */
[----:B-1----:R1:W5:Y:S01]  /*12a0*/  LDG.E R89, desc[UR36][R4.64] ;  /* 0x0000002404597981 */ /* 0x002362000c1e1900 */
[----:B------:R-:W-:Y:S05]  /*12b0*/  BRA `(.L_x_16) ;  /* 0x0000000000087947 */ /* 0x000fea0003800000 */
.L_x_17:
[----:B------:R-:W-:Y:S02]  /*12c0*/  ULDC UR4, c[0x0][0x584] ;  /* 0x0001610000047ab9 */ /* 0x000fe40000000800 */
[----:B-1----:R-:W-:-:S07]  /*12d0*/  IMAD.U32 R89, RZ, RZ, UR4 ;  /* 0x00000004ff597e24 */ /* 0x002fce000f8e00ff */
.L_x_16:
[----:B------:R-:W-:-:S13]  /*12e0*/  LOP3.LUT P0, RZ, R0, 0xff, RZ, 0xc0, !PT ;  /* 0x000000ff00ff7812 */ /* 0x000fda000780c0ff */
[----:B------:R-:W-:Y:S05]  /*12f0*/  @!P0 EXIT ;  /* 0x000000000000894d */ /* 0x000fea0003800000 */
[----:B------:R-:W-:Y:S01]  /*1300*/  ULDC UR4, c[0x0][0x28c] ;  /* 0x0000a30000047ab9 */ /* 0x000fe20000000800 */
[----:B------:R-:W-:Y:S01]  /*1310*/  LOP3.LUT R90, R19, 0x1, RZ, 0xfc, !PT ;  /* 0x00000001135a7812 */ /* 0x000fe200078efcff */
[----:B------:R-:W-:Y:S01]  /*1320*/  UIADD3 UR4, UR4, 0x1f, URZ ;  /* 0x0000001f04047890 */ /* 0x000fe2000fffe03f */
[----:B------:R-:W-:Y:S01]  /*1330*/  UMOV UR38, URZ ;  /* 0x0000003f00267c82 */ /* 0x000fe20008000000 */
[----:B------:R-:W-:Y:S02]  /*1340*/  UMOV UR39, URZ ;  /* 0x0000003f00277c82 */ /* 0x000fe40008000000 */
[----:B------:R-:W-:-:S04]  /*1350*/  USHF.R.S32.HI UR5, URZ, 0x1f, UR4 ;  /* 0x0000001f3f057899 */ /* 0x000fc80008011404 */
[----:B------:R-:W-:-:S04]  /*1360*/  ULEA.HI UR5, UR5, UR4, URZ, 0x5 ;  /* 0x0000000405057291 */ /* 0x000fc8000f8f283f */
[----:B------:R-:W-:-:S12]  /*1370*/  USHF.R.S32.HI UR40, URZ, 0x5, UR5 ;  /* 0x000000053f287899 */ /* 0x000fd80008011405 */
.L_x_165:
[----:B------:R-:W-:Y:S01]  /*1380*/  LOP3.LUT R0, R18, 0x80, RZ, 0xc0, !PT ;  /* 0x0000008012007812 */ /* 0x000fe200078ec0ff */
[----:B--2---:R-:W2:Y:S01]  /*1390*/  S2UR UR7, SR_CgaCtaId ;  /* 0x00000000000779c3 */ /* 0x004ea20000008800 */
[----:B------:R-:W-:Y:S02]  /*13a0*/  UMOV UR6, 0x400 ;  /* 0x0000040000067882 */ /* 0x000fe40000000000 */
[----:B------:R-:W-:-:S06]  /*13b0*/  SHF.R.U32.HI R0, RZ, 0x7, R0 ;  /* 0x00000007ff007819 */ /* 0x000fcc0000011600 */
[----:B---3--:R-:W3:Y:S01]  /*13c0*/  SHFL.IDX PT, R0, R0, RZ, 0x1f ;  /* 0x00001fff00007589 */ /* 0x008ee200000e0000 */
[----:B--2---:R-:W-:Y:S01]  /*13d0*/  ULEA UR6, UR7, UR6, 0x18 ;  /* 0x0000000607067291 */ /* 0x004fe2000f8ec03f */
[----:B---3--:R-:W-:-:S13]  /*13e0*/  R2UR UR4, R0 ;  /* 0x00000000000472ca */ /* 0x008fda00000e0000 */
[----:B------:R-:W-:-:S04]  /*13f0*/  ULEA.HI UR5, UR4, UR4, URZ, 0x1 ;  /* 0x0000000404057291 */ /* 0x000fc8000f8f083f */
[----:B------:R-:W-:-:S04]  /*1400*/  ULOP3.LUT UR5, UR5, 0xffffe, URZ, 0xc0, !UPT ;  /* 0x000ffffe05057892 */ /* 0x000fc8000f8ec03f */
[----:B------:R-:W-:-:S03]  /*1410*/  UIADD3 UR5, UR4, -UR5, URZ ;  /* 0x8000000504057290 */ /* 0x000fc6000fffe03f */
[----:B------:R-:W-:Y:S01]  /*1420*/  ULDC UR4, c[0x0][0x28c] ;  /* 0x0000a30000047ab9 */ /* 0x000fe20000000800 */
[----:B------:R-:W-:Y:S01]  /*1430*/  ULEA UR5, UR5, UR6, 0xc ;  /* 0x0000000605057291 */ /* 0x000fe2000f8e603f */
[----:B------:R-:W-:-:S03]  /*1440*/  ISETP.LT.AND P0, PT, RZ, UR4, PT ;  /* 0x00000004ff007c0c */ /* 0x000fc6000bf01270 */
[----:B------:R-:W-:-:S04]  /*1450*/  UIADD3 UR5, UR5, 0x200, URZ ;  /* 0x0000020005057890 */ /* 0x000fc8000fffe03f */
[----:B------:R-:W-:-:S04]  /*1460*/  USHF.R.U32.HI UR5, URZ, 0x4, UR5 ;  /* 0x000000043f057899 */ /* 0x000fc80008011605 */
[----:B------:R-:W-:Y:S02]  /*1470*/  ULOP3.LUT UR41, UR5, 0x3fff, URZ, 0xc0, !UPT ;  /* 0x00003fff05297892 */ /* 0x000fe4000f8ec03f */
[----:B01---5:R-:W-:Y:S10]  /*1480*/  @P0 BRA `(.L_x_18) ;  /* 0x0000000000400947 */ /* 0x023ff40003800000 */
[----:B------:R-:W-:Y:S01]  /*1490*/  MOV R0, 0x0 ;  /* 0x0000000000007802 */ /* 0x000fe20000000f00 */
[----:B------:R-:W-:Y:S01]  /*14a0*/  ULDC.64 UR4, c[0x4][0x68] ;  /* 0x01001a0000047ab9 */ /* 0x000fe20000000a00 */
[----:B------:R-:W-:Y:S01]  /*14b0*/  ULDC.64 UR6, c[0x4][0x8] ;  /* 0x0100020000067ab9 */ /* 0x000fe20000000a00 */
[----:B01----:R-:W-:Y:S01]  /*14c0*/  IMAD.U32 R4, RZ, RZ, UR4 ;  /* 0x00000004ff047e24 */ /* 0x003fe2000f8e00ff */
[----:B------:R0:W1:Y:S01]  /*14d0*/  LDC.64 R14, c[0x4][R0] ;  /* 0x01000000000e7b82 */ /* 0x0000620000000a00 */
[----:B------:R-:W-:Y:S01]  /*14e0*/  IMAD.U32 R5, RZ, RZ, UR5 ;  /* 0x00000005ff057e24 */ /* 0x000fe2000f8e00ff */
[----:B------:R-:W-:Y:S01]  /*14f0*/  ULDC.64 UR4, c[0x4][0x70] ;  /* 0x01001c0000047ab9 */ /* 0x000fe20000000a00 */
[----:B------:R-:W-:Y:S02]  /*1500*/  IMAD.U32 R10, RZ, RZ, UR6 ;  /* 0x00000006ff0a7e24 */ /* 0x000fe4000f8e00ff */
[----:B------:R-:W-:Y:S02]  /*1510*/  IMAD.U32 R6, RZ, RZ, UR4 ;  /* 0x00000004ff067e24 */ /* 0x000fe4000f8e00ff */
[----:B------:R-:W-:-:S02]  /*1520*/  IMAD.U32 R7, RZ, RZ, UR5 ;  /* 0x00000005ff077e24 */ /* 0x000fc4000f8e00ff */
[----:B------:R-:W-:Y:S02]  /*1530*/  IMAD.U32 R11, RZ, RZ, UR7 ;  /* 0x00000007ff0b7e24 */ /* 0x000fe4000f8e00ff */
[----:B------:R-:W-:Y:S02]  /*1540*/  IMAD.MOV.U32 R8, RZ, RZ, 0x1e1 ;  /* 0x000001e1ff087424 */ /* 0x000fe400078e00ff */
[----:B------:R-:W-:Y:S02]  /*1550*/  IMAD.MOV.U32 R12, RZ, RZ, 0x1 ;  /* 0x00000001ff0c7424 */ /* 0x000fe400078e00ff */
[----:B0-----:R-:W-:-:S07]  /*1560*/  IMAD.MOV.U32 R13, RZ, RZ, RZ ;  /* 0x000000ffff0d7224 */ /* 0x001fce00078e00ff */
[----:B------:R-:W-:-:S07]  /*1570*/  LEPC R20, `(.L_x_18) ;  /* 0x000000001014794e */ /* 0x000fce0000000000 */
[----:B-1---5:R-:W-:Y:S05]  /*1580*/  CALL.ABS.NOINC R14 ;  /* 0x000000000e007343 */ /* 0x022fea0003c00000 */
.L_x_18:
[----:B------:R-:W-:-:S13]  /*1590*/  ISETP.NE.AND P0, PT, R90, 0x3, PT ;  /* 0x000000035a00780c */ /* 0x000fda0003f05270 */
[----:B------:R-:W-:Y:S05]  /*15a0*/  @!P0 BRA `(.L_x_19) ;  /* 0x0000000000048947 */ /* 0x000fea0003800000 */
[----:B------:R-:W-:Y:S01]  /*15b0*/  BPT.TRAP 0x1 ;  /* 0x000000040000795c */ /* 0x000fe20000300000 */
.L_x_19:
[----:B------:R-:W2:Y:S01]  /*15c0*/  S2UR UR5, SR_CgaCtaId ;  /* 0x00000000000579c3 */ /* 0x000ea20000008800 */
[----:B------:R-:W-:Y:S01]  /*15d0*/  UMOV UR4, 0x400 ;  /* 0x0000040000047882 */ /* 0x000fe20000000000 */
[----:B------:R-:W-:Y:S02]  /*15e0*/  IMAD.U32 R0, RZ, RZ, UR38 ;  /* 0x00000026ff007e24 */ /* 0x000fe4000f8e00ff */
[----:B------:R-:W-:-:S03]  /*15f0*/  IMAD.U32 R3, RZ, RZ, UR39 ;  /* 0x00000027ff037e24 */ /* 0x000fc6000f8e00ff */
[----:B------:R-:W-:Y:S01]  /*1600*/  SHF.L.U32 R0, R0, 0x1f, RZ ;  /* 0x0000001f00007819 */ /* 0x000fe200000006ff */
[----:B--2---:R-:W-:-:S06]  /*1610*/  ULEA UR4, UR5, UR4, 0x18 ;  /* 0x0000000405047291 */ /* 0x004fcc000f8ec03f */
[----:B------:R-:W-:-:S04]  /*1620*/  IMAD.U32 R6, RZ, RZ, UR4 ;  /* 0x00000004ff067e24 */ /* 0x000fc8000f8e00ff */
[----:B------:R-:W-:-:S04]  /*1630*/  IMAD R3, R3, 0x8, R6 ;  /* 0x0000000803037824 */ /* 0x000fc800078e0206 */
[----:B------:R2:W3:Y:S01]  /*1640*/  SYNCS.PHASECHK.TRANS64.TRYWAIT P1, [R3+URZ], R0 ;  /* 0x00000000030075a7 */ /* 0x0004e2000802017f */
[----:B------:R-:W-:Y:S05]  /*1650*/  @!P0 BRA `(.L_x_20) ;  /* 0x0000000000048947 */ /* 0x000fea0003800000 */
[----:B------:R-:W-:Y:S01]  /*1660*/  BPT.TRAP 0x1 ;  /* 0x000000040000795c */ /* 0x000fe20000300000 */
.L_x_20:
[----:B---3--:R-:W-:Y:S05]  /*1670*/  @P1 BRA `(.L_x_21) ;  /* 0x0000000000081947 */ /* 0x008fea0003800000 */
[----:B------:R-:W3:Y:S02]  /*1680*/  SYNCS.PHASECHK.TRANS64.TRYWAIT P1, [R3+URZ], R0 ;  /* 0x00000000030075a7 */ /* 0x000ee4000802017f */
[----:B---3--:R-:W-:Y:S05]  /*1690*/  @!P1 BRA `(.L_x_22) ;  /* 0x0000006c00549947 */ /* 0x008fea0003800000 */
.L_x_21:
[----:B------:R-:W-:-:S04]  /*16a0*/  UISETP.LT.AND UP0, UPT, UR40, 0x1, UPT ;  /* 0x000000012800788c */ /* 0x000fc8000bf01270 */
[----:B------:R-:W-:-:S06]  /*16b0*/  USEL UR4, UR40, 0x1, UP0 ;  /* 0x0000000128047887 */ /* 0x000fcc0008000000 */
[----:B--23--:R-:W-:Y:S01]  /*16c0*/  IMAD.U32 R0, RZ, RZ, UR4 ;  /* 0x00000004ff007e24 */ /* 0x00cfe2000f8e00ff */
[----:B------:R-:W-:Y:S05]  /*16d0*/  WARPSYNC.ALL ;  /* 0x0000000000007948 */ /* 0x000fea0003800000 */
[----:B------:R-:W-:-:S04]  /*16e0*/  IADD3 R0, -R0, UR40, RZ ;  /* 0x0000002800007c10 */ /* 0x000fc8000fffe1ff */
[----:B------:R-:W-:Y:S02]  /*16f0*/  ISETP.GE.AND P1, PT, R0, 0x1, PT ;  /* 0x000000010000780c */ /* 0x000fe40003f26270 */
[----:B------:R-:W-:Y:S01]  /*1700*/  R2UR UR4, R6 ;  /* 0x00000000060472ca */ /* 0x000fe200000e0000 */
[----:B------:R-:W-:Y:S01]  /*1710*/  ULOP3.LUT UR41, UR41, 0x10000, URZ, 0xfc, !UPT ;  /* 0x0001000029297892 */ /* 0x000fe2000f8efc3f */
[----:B------:R-:W-:Y:S01]  /*1720*/  WARPGROUP.ARRIVE ;  /* 0x00000000000079c5 */ /* 0x000fe20000000000 */
[----:B------:R-:W-:Y:S01]  /*1730*/  UMOV UR5, 0x80000020 ;  /* 0x8000002000057882 */ /* 0x000fe20000000000 */
[----:B------:R-:W-:-:S09]  /*1740*/  UMOV UR7, 0x80000020 ;  /* 0x8000002000077882 */ /* 0x000fd20000000000 */
[----:B------:R-:W-:-:S04]  /*1750*/  UIADD3 UR4, UR4, 0x1c200, URZ ;  /* 0x0001c20004047890 */ /* 0x000fc8000fffe03f */
[----:B------:R-:W-:-:S04]  /*1760*/  USHF.R.U32.HI UR4, URZ, 0x4, UR4 ;  /* 0x000000043f047899 */ /* 0x000fc80008011604 */
[----:B------:R-:W-:-:S04]  /*1770*/  ULOP3.LUT UR4, UR4, 0x3fff, URZ, 0xc0, !UPT ;  /* 0x00003fff04047892 */ /* 0x000fc8000f8ec03f */
[----:B------:R-:W-:Y:S02]  /*1780*/  ULOP3.LUT UR9, UR4, 0x10000, URZ, 0xfc, !UPT ;  /* 0x0001000004097892 */ /* 0x000fe4000f8efc3f */
[----:B------:R-:W-:Y:S02]  /*1790*/  ULEA UR4, UR39, UR41, 0x9 ;  /* 0x0000002927047291 */ /* 0x000fe4000f8e483f */
[----:B------:R-:W-:-:S09]  /*17a0*/  ULEA UR6, UR39, UR9, 0x9 ;  /* 0x0000000927067291 */ /* 0x000fd2000f8e483f */
[----:B------:R-:W-:Y:S01]  /*17b0*/  HGMMA.64x128x16.F32.BF16 R24, gdesc[UR4], RZ, !UPT, gsb0 ;  /* 0x01e00000041879f0 */ /* 0x000fe2000c0018ff */
[----:B------:R-:W-:Y:S02]  /*17c0*/  UIADD3 UR4, UR4, 0x2, URZ ;  /* 0x0000000204047890 */ /* 0x000fe4000fffe03f */
[----:B------:R-:W-:Y:S01]  /*17d0*/  UIADD3 UR6, UR6, 0x2, URZ ;  /* 0x0000000206067890 */ /* 0x000fe2000fffe03f */
[----:B------:R-:W-:Y:S01]  /*17e0*/  UMOV UR5, 0x80000020 ;  /* 0x8000002000057882 */ /* 0x000fe20000000000 */
[----:B------:R-:W-:Y:S01]  /*17f0*/  UMOV UR7, 0x80000020 ;  /* 0x8000002000077882 */ /* 0x000fe20000000000 */
[----:B------:R-:W-:Y:S02]  /*1800*/  WARPGROUP.DEPBAR.LE gsb0, 0x0 ;  /* 0x00008000000079c5 */ /* 0x000fe40000010000 */
[----:B------:R-:W-:-:S06]  /*1810*/  WARPGROUP.ARRIVE ;  /* 0x00000000000079c5 */ /* 0x000fcc0000000000 */
[----:B------:R-:W-:Y:S03]  /*1820*/  HGMMA.64x128x16.F32.BF16 R24, gdesc[UR4], R24, gsb0 ;  /* 0x01e00000041879f0 */ /* 0x000fe60008001818 */
[----:B------:R-:W-:Y:S02]  /*1830*/  WARPGROUP.DEPBAR.LE gsb0, 0x0 ;  /* 0x00008000000079c5 */ /* 0x000fe40000010000 */
[----:B------:R-:W-:Y:S05]  /*1840*/  @!P1 BRA `(.L_x_23) ;  /* 0x0000000000e49947 */ /* 0x000fea0003800000 */
[----:B------:R-:W-:Y:S02]  /*1850*/  UIADD3 UR4, UR39, 0x1, URZ ;  /* 0x0000000127047890 */ /* 0x000fe4000fffe03f */
[----:B------:R-:W-:Y:S02]  /*1860*/  IMAD.U32 R3, RZ, RZ, UR39 ;  /* 0x00000027ff037e24 */ /* 0x000fe4000f8e00ff */
[----:B------:R-:W-:-:S04]  /*1870*/  UISETP.NE.AND UP0, UPT, UR4, 0xe, UPT ;  /* 0x0000000e0400788c */ /* 0x000fc8000bf05270 */
[----:B------:R-:W-:Y:S02]  /*1880*/  USEL UR5, URZ, 0x1, UP0 ;  /* 0x000000013f057887 */ /* 0x000fe40008000000 */
[----:B------:R-:W-:Y:S02]  /*1890*/  USEL UR8, UR4, URZ, UP0 ;  /* 0x0000003f04087287 */ /* 0x000fe40008000000 */
[----:B------:R-:W-:-:S06]  /*18a0*/  ULOP3.LUT UR5, UR38, UR5, URZ, 0x3c, !UPT ;  /* 0x0000000526057292 */ /* 0x000fcc000f8e3c3f */
[----:B------:R-:W-:-:S07]  /*18b0*/  IMAD.U32 R7, RZ, RZ, UR5 ;  /* 0x00000005ff077e24 */ /* 0x000fce000f8e00ff */
.L_x_30:
[----:B------:R-:W-:Y:S05]  /*18c0*/  @!P0 BRA `(.L_x_24) ;  /* 0x0000000000048947 */ /* 0x000fea0003800000 */
[----:B------:R-:W-:Y:S01]  /*18d0*/  BPT.TRAP 0x1 ;  /* 0x000000040000795c */ /* 0x000fe20000300000 */
.L_x_24:
[----:B------:R-:W2:Y:S01]  /*18e0*/  S2UR UR5, SR_CgaCtaId ;  /* 0x00000000000579c3 */ /* 0x000ea20000008800 */
[----:B------:R-:W-:Y:S01]  /*18f0*/  UMOV UR4, 0x400 ;  /* 0x0000040000047882 */ /* 0x000fe20000000000 */
[----:B01----:R-:W-:Y:S01]  /*1900*/  IMAD.U32 R5, RZ, RZ, UR8 ;  /* 0x00000008ff057e24 */ /* 0x003fe2000f8e00ff */
[----:B------:R-:W-:Y:S01]  /*1910*/  SHF.L.U32 R4, R7, 0x1f, RZ ;  /* 0x0000001f07047819 */ /* 0x000fe200000006ff */
[----:B--2---:R-:W-:-:S06]  /*1920*/  ULEA UR4, UR5, UR4, 0x18 ;  /* 0x0000000405047291 */ /* 0x004fcc000f8ec03f */
[----:B------:R-:W-:-:S04]  /*1930*/  IMAD.U32 R6, RZ, RZ, UR4 ;  /* 0x00000004ff067e24 */ /* 0x000fc8000f8e00ff */
[----:B------:R-:W-:-:S04]  /*1940*/  IMAD R5, R5, 0x8, R6 ;  /* 0x0000000805057824 */ /* 0x000fc800078e0206 */
[----:B------:R0:W1:Y:S01]  /*1950*/  SYNCS.PHASECHK.TRANS64.TRYWAIT P1, [R5+URZ], R4 ;  /* 0x00000004050075a7 */ /* 0x000062000802017f */
[----:B------:R-:W-:Y:S05]  /*1960*/  @!P0 BRA `(.L_x_25) ;  /* 0x0000000000048947 */ /* 0x000fea0003800000 */
[----:B------:R-:W-:Y:S01]  /*1970*/  BPT.TRAP 0x1 ;  /* 0x000000040000795c */ /* 0x000fe20000300000 */
.L_x_25:
[----:B-1----:R-:W-:Y:S05]  /*1980*/  @P1 BRA `(.L_x_26) ;  /* 0x0000000000081947 */ /* 0x002fea0003800000 */
[----:B------:R-:W1:Y:S02]  /*1990*/  SYNCS.PHASECHK.TRANS64.TRYWAIT P1, [R5+URZ], R4 ;  /* 0x00000004050075a7 */ /* 0x000e64000802017f */
[----:B-1----:R-:W-:Y:S05]  /*19a0*/  @!P1 BRA `(.L_x_27) ;  /* 0x0000006800a49947 */ /* 0x002fea0003800000 */
.L_x_26:
[----:B------:R-:W-:Y:S01]  /*19b0*/  ULEA UR4, UR8, UR41, 0x9 ;  /* 0x0000002908047291 */ /* 0x000fe2000f8e483f */
[----:B------:R-:W-:Y:S01]  /*19c0*/  WARPGROUP.ARRIVE ;  /* 0x00000000000079c5 */ /* 0x000fe20000000000 */
[----:B------:R-:W-:Y:S01]  /*19d0*/  ULEA UR6, UR8, UR9, 0x9 ;  /* 0x0000000908067291 */ /* 0x000fe2000f8e483f */
[----:B------:R-:W-:Y:S01]  /*19e0*/  UMOV UR5, 0x80000020 ;  /* 0x8000002000057882 */ /* 0x000fe20000000000 */
[----:B------:R-:W-:-:S07]  /*19f0*/  UMOV UR7, 0x80000020 ;  /* 0x8000002000077882 */ /* 0x000fce0000000000 */
[----:B------:R-:W-:Y:S01]  /*1a00*/  HGMMA.64x128x16.F32.BF16 R24, gdesc[UR4], R24, gsb0 ;  /* 0x01e00000041879f0 */ /* 0x000fe20008001818 */
        /* <DEDUP_REMOVED lines=9> */
[----:B------:R-:W-:Y:S01]  /*1aa0*/  BPT.TRAP 0x1 ;  /* 0x000000040000795c */ /* 0x000fe20000300000 */
.L_x_28:
[----:B------:R-:W-:-:S13]  /*1ab0*/  ISETP.NE.AND P1, PT, R22, RZ, PT ;  /* 0x000000ff1600720c */ /* 0x000fda0003f25270 */
[----:B01----:R-:W-:-:S04]  /*1ac0*/  @P1 IMAD R4, R3, 0x8, R6 ;  /* 0x0000000803041824 */ /* 0x003fc800078e0206 */
[----:B------:R-:W-:-:S05]  /*1ad0*/  @P1 VIADD R4, R4, 0x70 ;  /* 0x0000007004041836 */ /* 0x000fca0000000000 */
[----:B------:R-:W-:-:S04]  /*1ae0*/  @P1 PRMT R4, R23, 0x654, R4 ;  /* 0x0000065417041816 */ /* 0x000fc80000000004 */
[----:B------:R0:W-:Y:S01]  /*1af0*/  @P1 SYNCS.ARRIVE.TRANS64.RED.A1T0 RZ, [R4+URZ], RZ ;  /* 0x000000ff04ff19a7 */ /* 0x0001e2000810043f */
[----:B------:R-:W-:-:S13]  /*1b00*/  ISETP.GT.U32.AND P1, PT, R19, 0x1, PT ;  /* 0x000000011300780c */ /* 0x000fda0003f24070 */
[----:B0-----:R-:W-:Y:S05]  /*1b10*/  @P1 BRA `(.L_x_29) ;  /* 0x0000000000041947 */ /* 0x001fea0003800000 */
[----:B------:R-:W-:Y:S01]  /*1b20*/  BPT.TRAP 0x1 ;  /* 0x000000040000795c */ /* 0x000fe20000300000 */
.L_x_29:
[----:B------:R-:W-:Y:S01]  /*1b30*/  UIADD3 UR8, UR8, 0x1, URZ ;  /* 0x0000000108087890 */ /* 0x000fe2000fffe03f */
[C---:B------:R-:W-:Y:S01]  /*1b40*/  ISETP.GT.AND P2, PT, R0.reuse, 0x1, PT ;  /* 0x000000010000780c */ /* 0x040fe20003f44270 */
[----:B------:R-:W-:Y:S02]  /*1b50*/  VIADD R3, R3, 0x1 ;  /* 0x0000000103037836 */ /* 0x000fe40000000000 */
[----:B------:R-:W-:Y:S01]  /*1b60*/  UISETP.NE.AND UP0, UPT, UR8, 0xe, UPT ;  /* 0x0000000e0800788c */ /* 0x000fe2000bf05270 */
[----:B------:R-:W-:Y:S02]  /*1b70*/  VIADD R0, R0, 0xffffffff ;  /* 0xffffffff00007836 */ /* 0x000fe40000000000 */
[C---:B------:R-:W-:Y:S01]  /*1b80*/  ISETP.NE.AND P1, PT, R3.reuse, 0xe, PT ;  /* 0x0000000e0300780c */ /* 0x040fe20003f25270 */
[----:B------:R-:W-:Y:S02]  /*1b90*/  USEL UR4, URZ, 0x1, UP0 ;  /* 0x000000013f047887 */ /* 0x000fe40008000000 */
[----:B------:R-:W-:Y:S01]  /*1ba0*/  USEL UR8, UR8, URZ, UP0 ;  /* 0x0000003f08087287 */ /* 0x000fe20008000000 */
[----:B------:R-:W-:-:S03]  /*1bb0*/  SEL R3, R3, RZ, P1 ;  /* 0x000000ff03037207 */ /* 0x000fc60000800000 */
[----:B------:R-:W-:Y:S01]  /*1bc0*/  LOP3.LUT R7, R7, UR4, RZ, 0x3c, !PT ;  /* 0x0000000407077c12 */ /* 0x000fe2000f8e3cff */
[----:B------:R-:W-:Y:S07]  /*1bd0*/  @P2 BRA `(.L_x_30) ;  /* 0xfffffffc00382947 */ /* 0x000fee000383ffff */
.L_x_23:
[----:B------:R-:W2:Y:S02]  /*1be0*/  LDC R0, c[0x0][0x28c] ;  /* 0x0000a300ff007b82 */ /* 0x000ea40000000800 */
[----:B--2---:R-:W-:-:S13]  /*1bf0*/  ISETP.GE.AND P1, PT, R0, 0x1, PT ;  /* 0x000000010000780c */ /* 0x004fda0003f26270 */
[----:B------:R-:W-:Y:S05]  /*1c00*/  @!P1 BRA `(.L_x_31) ;  /* 0x0000000000549947 */ /* 0x000fea0003800000 */
[----:B------:R-:W-:Y:S05]  /*1c10*/  @!P0 BRA `(.L_x_32) ;  /* 0x0000000000048947 */ /* 0x000fea0003800000 */
[----:B------:R-:W-:Y:S01]  /*1c20*/  BPT.TRAP 0x1 ;  /* 0x000000040000795c */ /* 0x000fe20000300000 */
.L_x_32:
[----:B------:R-:W-:Y:S01]  /*1c30*/  ISETP.NE.AND P0, PT, R22, RZ, PT ;  /* 0x000000ff1600720c */ /* 0x000fe20003f05270 */
[----:B------:R-:W-:Y:S01]  /*1c40*/  BSSY B0, `(.L_x_33) ;  /* 0x000000f000007945 */ /* 0x000fe20003800000 */
[----:B------:R-:W-:-:S11]  /*1c50*/  ISETP.GT.U32.AND P1, PT, R19, 0x1, PT ;  /* 0x000000011300780c */ /* 0x000fd60003f24070 */
[----:B------:R-:W-:Y:S05]  /*1c60*/  @!P0 BRA `(.L_x_34) ;  /* 0x0000000000308947 */ /* 0x000fea0003800000 */
[----:B------:R-:W-:-:S04]  /*1c70*/  UISETP.LT.AND UP0, UPT, UR40, 0x1, UPT ;  /* 0x000000012800788c */ /* 0x000fc8000bf01270 */
[----:B------:R-:W-:-:S04]  /*1c80*/  USEL UR6, UR40, 0x1, UP0 ;  /* 0x0000000128067887 */ /* 0x000fc80008000000 */
[----:B------:R-:W-:-:S04]  /*1c90*/  UIADD3 UR6, UR39, UR40, -UR6 ;  /* 0x0000002827067290 */ /* 0x000fc8000fffe806 */
[----:B------:R-:W-:-:S04]  /*1ca0*/  USHF.R.U32.HI UR4, URZ, 0x1, UR6 ;  /* 0x000000013f047899 */ /* 0x000fc80008011606 */
[----:B------:R-:W-:-:S04]  /*1cb0*/  UIMAD.WIDE.U32 UR4, UR4, -0x6db6db6d, URZ ;  /* 0x92492493040478a5 */ /* 0x000fc8000f8e003f */
[----:B------:R-:W-:-:S04]  /*1cc0*/  USHF.R.U32.HI UR4, URZ, 0x2, UR5 ;  /* 0x000000023f047899 */ /* 0x000fc80008011605 */
[----:B------:R-:W-:-:S06]  /*1cd0*/  UIMAD UR6, UR4, -0xe, UR6 ;  /* 0xfffffff2040678a4 */ /* 0x000fcc000f8e0206 */
[----:B------:R-:W-:-:S04]  /*1ce0*/  IMAD.U32 R3, RZ, RZ, UR6 ;  /* 0x00000006ff037e24 */ /* 0x000fc8000f8e00ff */
[----:B------:R-:W-:-:S04]  /*1cf0*/  IMAD R0, R3, 0x8, R6 ;  /* 0x0000000803007824 */ /* 0x000fc800078e0206 */
[----:B------:R-:W-:-:S05]  /*1d00*/  VIADD R0, R0, 0x70 ;  /* 0x0000007000007836 */ /* 0x000fca0000000000 */
[----:B------:R-:W-:-:S04]  /*1d10*/  PRMT R0, R23, 0x654, R0 ;  /* 0x0000065417007816 */ /* 0x000fc80000000000 */
[----:B------:R2:W-:Y:S03]  /*1d20*/  SYNCS.ARRIVE.TRANS64.RED.A1T0 RZ, [R0+URZ], RZ ;  /* 0x000000ff00ff79a7 */ /* 0x0005e6000810043f */
.L_x_34:
[----:B------:R-:W-:Y:S05]  /*1d30*/  BSYNC B0 ;  /* 0x0000000000007941 */ /* 0x000fea0003800000 */
.L_x_33:
[----:B------:R-:W-:Y:S05]  /*1d40*/  @P1 BRA `(.L_x_31) ;  /* 0x0000000000041947 */ /* 0x000fea0003800000 */
[----:B------:R-:W-:Y:S01]  /*1d50*/  BPT.TRAP 0x1 ;  /* 0x000000040000795c */ /* 0x000fe20000300000 */
.L_x_31:
[----:B------:R-:W3:Y:S01]  /*1d60*/  LDC R6, c[0x0][0x288] ;  /* 0x0000a200ff067b82 */ /* 0x000ee20000000800 */
[--C-:B--2---:R-:W-:Y:S01]  /*1d70*/  SHF.R.U32.HI R0, RZ, 0x2, R18.reuse ;  /* 0x00000002ff007819 */ /* 0x104fe20000011612 */
[----:B------:R-:W-:Y:S01]  /*1d80*/  IMAD.SHL.U32 R93, R93, 0x80, RZ ;  /* 0x000000805d5d7824 */ /* 0x000fe200078e00ff */
[----:B01----:R-:W-:Y:S01]  /*1d90*/  SHF.R.U32.HI R5, RZ, 0x7, R18 ;  /* 0x00000007ff057819 */ /* 0x003fe20000011612 */
[----:B------:R-:W-:Y:S01]  /*1da0*/  UIADD3 UR39, UR40, UR39, URZ ;  /* 0x0000002728277290 */ /* 0x000fe2000fffe03f */
[----:B------:R-:W-:Y:S01]  /*1db0*/  LOP3.LUT R3, R0, 0x7, RZ, 0xc0, !PT ;  /* 0x0000000700037812 */ /* 0x000fe200078ec0ff */
[----:B------:R-:W-:Y:S01]  /*1dc0*/  ULDC UR7, c[0x0][0x284] ;  /* 0x0000a10000077ab9 */ /* 0x000fe20000000800 */
[----:B------:R-:W-:Y:S01]  /*1dd0*/  LOP3.LUT R0, R5, 0x1, RZ, 0xc0, !PT ;  /* 0x0000000105007812 */ /* 0x000fe200078ec0ff */
[----:B------:R-:W-:Y:S01]  /*1de0*/  UISETP.GT.U32.AND UP0, UPT, UR39, 0xd, UPT ;  /* 0x0000000d2700788c */ /* 0x000fe2000bf04070 */
[C---:B------:R-:W-:Y:S01]  /*1df0*/  LOP3.LUT R4, R18.reuse, 0x60, RZ, 0xc0, !PT ;  /* 0x0000006012047812 */ /* 0x040fe200078ec0ff */
[----:B------:R-:W-:Y:S01]  /*1e00*/  USHF.R.U32.HI UR4, URZ, 0x1, UR39 ;  /* 0x000000013f047899 */ /* 0x000fe20008011627 */
[----:B------:R-:W-:Y:S01]  /*1e10*/  LOP3.LUT R5, R18, 0x3, RZ, 0xc0, !PT ;  /* 0x0000000312057812 */ /* 0x000fe200078ec0ff */
[----:B------:R-:W-:Y:S01]  /*1e20*/  IMAD.SHL.U32 R8, R0, 0x40, RZ ;  /* 0x0000004000087824 */ /* 0x000fe200078e00ff */
[----:B------:R-:W-:Y:S01]  /*1e30*/  SHF.R.U32.HI R4, RZ, 0x1, R4 ;  /* 0x00000001ff047819 */ /* 0x000fe20000011604 */
[----:B------:R-:W-:Y:S01]  /*1e40*/  UISETP.LT.U32.AND UP0, UPT, UR40, 0xe, UP0 ;  /* 0x0000000e2800788c */ /* 0x000fe20008701070 */
[----:B------:R-:W-:Y:S01]  /*1e50*/  SHF.R.S32.HI R15, RZ, 0x1f, R91 ;  /* 0x0000001fff0f7819 */ /* 0x000fe2000001145b */
[----:B------:R-:W-:Y:S01]  /*1e60*/  UISETP.GE.U32.AND UP1, UPT, UR40, 0xe, UPT ;  /* 0x0000000e2800788c */ /* 0x000fe2000bf26070 */
[--C-:B------:R-:W-:Y:S01]  /*1e70*/  IADD3 R7, RZ, -R4, -R3.reuse ;  /* 0x80000004ff077210 */ /* 0x100fe20007ffe803 */
[----:B------:R-:W-:Y:S01]  /*1e80*/  ULDC.64 UR8, c[0x0][0x5d0] ;  /* 0x0001740000087ab9 */ /* 0x000fe20000000a00 */
[----:B------:R-:W-:Y:S01]  /*1e90*/  LOP3.LUT R3, R8, 0x40, R3, 0xe2, !PT ;  /* 0x0000004008037812 */ /* 0x000fe200078ee203 */
[----:B------:R-:W-:Y:S01]  /*1ea0*/  IMAD.SHL.U32 R8, R18, 0x2, RZ ;  /* 0x0000000212087824 */ /* 0x000fe200078e00ff */
[----:B------:R-:W-:Y:S01]  /*1eb0*/  UIMAD.WIDE.U32 UR4, UR4, -0x6db6db6d, URZ ;  /* 0x92492493040478a5 */ /* 0x000fe2000f8e003f */
[C---:B------:R-:W-:Y:S01]  /*1ec0*/  IMAD.WIDE R10, R92.reuse, 0x80, RZ ;  /* 0x000000805c0a7825 */ /* 0x040fe200078e02ff */
[----:B------:R-:W-:Y:S01]  /*1ed0*/  USEL UR6, URZ, 0x1, !UP0 ;  /* 0x000000013f067887 */ /* 0x000fe2000c000000 */
[----:B---3--:R-:W-:Y:S01]  /*1ee0*/  ISETP.GE.AND P0, PT, R93, R6, PT ;  /* 0x000000065d00720c */ /* 0x008fe20003f06270 */
[----:B------:R-:W-:Y:S01]  /*1ef0*/  USHF.R.U32.HI UR4, URZ, 0x2, UR5 ;  /* 0x000000023f047899 */ /* 0x000fe20008011605 */
[----:B------:R-:W-:Y:S01]  /*1f00*/  IMAD R12, R5, -0x2, R6 ;  /* 0xfffffffe050c7824 */ /* 0x000fe200078e0206 */
[----:B------:R-:W-:Y:S01]  /*1f10*/  LOP3.LUT R8, R93, 0x6, R8, 0xf8, !PT ;  /* 0x000000065d087812 */ /* 0x000fe200078ef808 */
[----:B------:R-:W-:Y:S01]  /*1f20*/  IMAD.SHL.U32 R5, R92, 0x80, RZ ;  /* 0x000000805c057824 */ /* 0x000fe200078e00ff */
[----:B------:R-:W-:Y:S01]  /*1f30*/  ULOP3.LUT UR38, UR38, UR6, URZ, 0x3c, !UPT ;  /* 0x0000000626267292 */ /* 0x000fe2000f8e3c3f */
[----:B------:R-:W-:Y:S01]  /*1f40*/  IMAD R6, R15, UR8, RZ ;  /* 0x000000080f067c24 */ /* 0x000fe2000f8e02ff */
[----:B------:R-:W-:Y:S01]  /*1f50*/  SHF.R.S32.HI R9, RZ, 0x1f, R8 ;  /* 0x0000001fff097819 */ /* 0x000fe20000011408 */
[----:B------:R-:W-:Y:S01]  /*1f60*/  IMAD R0, R0, -0x40, R7 ;  /* 0xffffffc000007824 */ /* 0x000fe200078e0207 */
[----:B------:R-:W-:Y:S01]  /*1f70*/  ISETP.GE.OR P0, PT, R5, UR7, P0 ;  /* 0x0000000705007c0c */ /* 0x000fe20008706670 */
[C---:B------:R-:W-:Y:S01]  /*1f80*/  IMAD R13, R91.reuse, UR9, R6 ;  /* 0x000000095b0d7c24 */ /* 0x040fe2000f8e0206 */
[----:B------:R-:W-:Y:S01]  /*1f90*/  LOP3.LUT R105, R10, R3, R4, 0xfe, !PT ;  /* 0x000000030a697212 */ /* 0x000fe200078efe04 */
[----:B------:R-:W-:Y:S01]  /*1fa0*/  IMAD.WIDE.U32 R6, R91, UR8, R8 ;  /* 0x000000085b067c25 */ /* 0x000fe2000f8e0008 */
[----:B------:R-:W-:Y:S01]  /*1fb0*/  UIMAD UR39, UR4, -0xe, UR39 ;  /* 0xfffffff2042778a4 */ /* 0x000fe2000f8e0227 */
[----:B------:R-:W-:Y:S01]  /*1fc0*/  IADD3 R3, -R5, UR7, R0 ;  /* 0x0000000705037c10 */ /* 0x000fe2000fffe100 */
[----:B------:R-:W-:Y:S01]  /*1fd0*/  @UP1 ULOP3.LUT UR38, UR38, 0x1, UR4, 0x78, !UPT ;  /* 0x0000000126261892 */ /* 0x000fe2000f8e7804 */
[----:B------:R-:W-:-:S02]  /*1fe0*/  IMAD.IADD R7, R7, 0x1, R13 ;  /* 0x0000000107077824 */ /* 0x000fc400078e020d */
[----:B------:R-:W-:Y:S02]  /*1ff0*/  IMAD.IADD R4, R12, 0x1, -R93 ;  /* 0x000000010c047824 */ /* 0x000fe400078e0a5d */
[----:B------:R-:W-:Y:S02]  /*2000*/  IMAD.MOV.U32 R0, RZ, RZ, -0x1 ;  /* 0xffffffffff007424 */ /* 0x000fe400078e00ff */
[----:B------:R-:W-:Y:S05]  /*2010*/  @P0 BRA `(.L_x_35) ;  /* 0x0000004000240947 */ /* 0x000fea0003800000 */
[----:B------:R-:W0:Y:S01]  /*2020*/  LDC.64 R98, c[0x0][0x5c8] ;  /* 0x00017200ff627b82 */ /* 0x000e220000000a00 */
[----:B-----5:R-:W-:Y:S01]  /*2030*/  FSETP.NEU.AND P0, PT, R89, RZ, PT ;  /* 0x000000ff5900720b */ /* 0x020fe20003f0d000 */
[----:B------:R-:W-:Y:S01]  /*2040*/  BSSY B0, `(.L_x_35) ;  /* 0x0000406000007945 */ /* 0x000fe20003800000 */
[----:B------:R-:W-:-:S04]  /*2050*/  ISETP.GT.AND P2, PT, R4, RZ, PT ;  /* 0x000000ff0400720c */ /* 0x000fc80003f44270 */
[----:B------:R-:W-:Y:S01]  /*2060*/  ISETP.GT.AND P1, PT, R3, RZ, P2 ;  /* 0x000000ff0300720c */ /* 0x000fe20001724270 */
[-C--:B0-----:R-:W-:Y:S02]  /*2070*/  IMAD R12, R11, R98.reuse, RZ ;  /* 0x000000620b0c7224 */ /* 0x081fe400078e02ff */
[----:B------:R-:W-:-:S04]  /*2080*/  IMAD.WIDE.U32 R92, R105, R98, R6 ;  /* 0x00000062695c7225 */ /* 0x000fc800078e0006 */
[----:B------:R-:W-:-:S04]  /*2090*/  IMAD R5, R105, R99, R12 ;  /* 0x0000006369057224 */ /* 0x000fc800078e020c */
[----:B------:R-:W-:Y:S01]  /*20a0*/  IMAD.IADD R107, R93, 0x1, R5 ;  /* 0x000000015d6b7824 */ /* 0x000fe200078e0205 */
[----:B------:R-:W-:Y:S06]  /*20b0*/  @!P0 BRA `(.L_x_36) ;  /* 0x0000002c00288947 */ /* 0x000fec0003800000 */
[----:B------:R-:W0:Y:S01]  /*20c0*/  LDC.64 R96, c[0x0][0x5b8] ;  /* 0x00016e00ff607b82 */ /* 0x000e220000000a00 */
[----:B------:R-:W-:-:S07]  /*20d0*/  ULDC.64 UR4, c[0x0][0x5c0] ;  /* 0x0001700000047ab9 */ /* 0x000fce0000000a00 */
[----:B------:R-:W1:Y:S08]  /*20e0*/  LDC.64 R100, c[0x0][0x5b0] ;  /* 0x00016c00ff647b82 */ /* 0x000e700000000a00 */
[----:B------:R-:W2:Y:S01]  /*20f0*/  LDC.64 R102, c[0x0][0x5a8] ;  /* 0x00016a00ff667b82 */ /* 0x000ea20000000a00 */
[-C--:B0-----:R-:W-:Y:S02]  /*2100*/  IMAD R6, R15, R96.reuse, RZ ;  /* 0x000000600f067224 */ /* 0x081fe400078e02ff */
[----:B------:R-:W-:-:S04]  /*2110*/  IMAD.WIDE.U32 R94, R91, R96, R8 ;  /* 0x000000605b5e7225 */ /* 0x000fc800078e0008 */
[----:B------:R-:W-:Y:S02]  /*2120*/  IMAD R93, R91, R97, R6 ;  /* 0x000000615b5d7224 */ /* 0x000fe400078e0206 */
[-C--:B-1----:R-:W-:Y:S02]  /*2130*/  IMAD R10, R11, R100.reuse, RZ ;  /* 0x000000640b0a7224 */ /* 0x082fe400078e02ff */
[----:B------:R-:W-:Y:S02]  /*2140*/  IMAD.IADD R13, R95, 0x1, R93 ;  /* 0x000000015f0d7824 */ /* 0x000fe400078e025d */
[----:B------:R-:W-:Y:S02]  /*2150*/  IMAD.MOV.U32 R12, RZ, RZ, R94 ;  /* 0x000000ffff0c7224 */ /* 0x000fe400078e005e */
[C---:B------:R-:W-:Y:S02]  /*2160*/  IMAD R97, R105.reuse, R101, R10 ;  /* 0x0000006569617224 */ /* 0x040fe400078e020a */
[----:B------:R-:W-:-:S04]  /*2170*/  IMAD.WIDE.U32 R6, R105, R100, R12 ;  /* 0x0000006469067225 */ /* 0x000fc800078e000c */
[----:B------:R-:W-:Y:S01]  /*2180*/  IMAD.IADD R5, R7, 0x1, R97 ;  /* 0x0000000107057824 */ /* 0x000fe200078e0261 */
[----:B--2---:R-:W-:-:S04]  /*2190*/  LEA R14, P0, R6, R102, 0x1 ;  /* 0x00000066060e7211 */ /* 0x004fc800078008ff */
[----:B------:R-:W-:-:S05]  /*21a0*/  LEA.HI.X R15, R6, R103, R5, 0x1, P0 ;  /* 0x00000067060f7211 */ /* 0x000fca00000f0c05 */
[----:B------:R0:W2:Y:S01]  /*21b0*/  @P1 LDG.E.LTC128B.U16 R5, desc[UR36][R14.64] ;  /* 0x000000240e051981 */ /* 0x0000a2000c1e1520 */
[----:B------:R-:W-:Y:S01]  /*21c0*/  IMAD.WIDE.U32 R6, R105, R100, R8 ;  /* 0x0000006469067225 */ /* 0x000fe200078e0008 */
[----:B------:R-:W-:Y:S03]  /*21d0*/  BSSY B1, `(.L_x_37) ;  /* 0x0000013000017945 */ /* 0x000fe60003800000 */
[----:B------:R-:W-:Y:S02]  /*21e0*/  IMAD.IADD R7, R97, 0x1, R7 ;  /* 0x0000000161077824 */ /* 0x000fe400078e0207 */
[----:B------:R-:W-:Y:S01]  /*21f0*/  IMAD.WIDE.U32 R20, R91, R96, R6 ;  /* 0x000000605b147225 */ /* 0x000fe200078e0006 */
[----:B0-----:R-:W-:-:S03]  /*2200*/  SHF.L.U64.HI R15, R100, 0x3, R101 ;  /* 0x00000003640f7819 */ /* 0x001fc60000010265 */
[----:B------:R-:W-:Y:S01]  /*2210*/  IMAD.IADD R7, R93, 0x1, R21 ;  /* 0x000000015d077824 */ /* 0x000fe200078e0215 */
[----:B------:R-:W-:Y:S01]  /*2220*/  LEA R6, P4, R20, R102, 0x1 ;  /* 0x0000006614067211 */ /* 0x000fe200078808ff */
[----:B------:R-:W-:-:S03]  /*2230*/  IMAD.SHL.U32 R14, R100, 0x8, RZ ;  /* 0x00000008640e7824 */ /* 0x000fc600078e00ff */
[----:B------:R-:W-:Y:S01]  /*2240*/  LEA.HI.X R7, R20, R103, R7, 0x1, P4 ;  /* 0x0000006714077211 */ /* 0x000fe200020f0c07 */
[----:B--2---:R-:W-:-:S04]  /*2250*/  IMAD.U32 R10, R5, 0x10000, RZ ;  /* 0x00010000050a7824 */ /* 0x004fc800078e00ff */
[----:B------:R-:W-:Y:S01]  /*2260*/  FMUL R11, R10, R89 ;  /* 0x000000590a0b7220 */ /* 0x000fe20000400000 */
[----:B------:R-:W-:-:S03]  /*2270*/  LEA R10, P0, R92, UR4, 0x1 ;  /* 0x000000045c0a7c11 */ /* 0x000fc6000f8008ff */
[----:B------:R-:W-:Y:S01]  /*2280*/  FFMA R24, R24, R88, R11 ;  /* 0x0000005818187223 */ /* 0x000fe2000000000b */
[----:B------:R-:W-:Y:S02]  /*2290*/  LEA.HI.X R11, R92, UR5, R107, 0x1, P0 ;  /* 0x000000055c0b7c11 */ /* 0x000fe400080f0c6b */
[----:B------:R-:W-:Y:S02]  /*22a0*/  ISETP.GT.AND P0, PT, R4, 0x1, PT ;  /* 0x000000010400780c */ /* 0x000fe40003f04270 */
[----:B------:R-:W-:Y:S02]  /*22b0*/  F2FP.BF16.F32.PACK_AB R24, RZ, R24 ;  /* 0x00000018ff18723e */ /* 0x000fe400000010ff */
[----:B------:R-:W-:-:S03]  /*22c0*/  ISETP.GT.AND P3, PT, R3, RZ, P0 ;  /* 0x000000ff0300720c */ /* 0x000fc60000764270 */
[----:B------:R0:W-:Y:S10]  /*22d0*/  @P1 STG.E.U16 desc[UR36][R10.64], R24 ;  /* 0x000000180a001986 */ /* 0x0001f4000c101524 */
[----:B------:R-:W-:Y:S05]  /*22e0*/  @!P3 BRA `(.L_x_38) ;  /* 0x000000000004b947 */ /* 0x000fea0003800000 */
[----:B------:R1:W5:Y:S02]  /*22f0*/  LDG.E.LTC128B.U16 R5, desc[UR36][R6.64+0x2] ;  /* 0x0000022406057981 */ /* 0x000364000c1e1520 */
.L_x_38:
[----:B------:R-:W-:Y:S05]  /*2300*/  BSYNC B1 ;  /* 0x0000000000017941 */ /* 0x000fea0003800000 */
.L_x_37:
[----:B-----5:R-:W-:Y:S01]  /*2310*/  IMAD.U32 R12, R5, 0x10000, RZ ;  /* 0x00010000050c7824 */ /* 0x020fe200078e00ff */
[----:B------:R-:W-:Y:S01]  /*2320*/  ISETP.GT.AND P2, PT, R3, 0x8, P2 ;  /* 0x000000080300780c */ /* 0x000fe20001744270 */
[----:B------:R-:W-:Y:S01]  /*2330*/  IMAD.WIDE.U32 R20, R105, R100, R14 ;  /* 0x0000006469147225 */ /* 0x000fe200078e000e */
[----:B0-----:R-:W-:-:S03]  /*2340*/  PRMT R24, R5, 0x7610, R24 ;  /* 0x0000761005187816 */ /* 0x001fc60000000018 */
[----:B------:R-:W-:Y:S01]  /*2350*/  FMUL R12, R12, R89 ;  /* 0x000000590c0c7220 */ /* 0x000fe20000400000 */
[----:B------:R-:W-:Y:S01]  /*2360*/  IMAD.IADD R97, R97, 0x1, R21 ;  /* 0x0000000161617824 */ /* 0x000fe200078e0215 */
[----:B------:R-:W-:Y:S02]  /*2370*/  IADD3 R94, P1, R94, R20, RZ ;  /* 0x000000145e5e7210 */ /* 0x000fe40007f3e0ff */
[----:B------:R-:W-:-:S03]  /*2380*/  FFMA R12, R25, R88, R12 ;  /* 0x00000058190c7223 */ /* 0x000fc6000000000c */
[----:B------:R-:W-:Y:S02]  /*2390*/  IMAD.X R13, R97, 0x1, R13, P1 ;  /* 0x00000001610d7824 */ /* 0x000fe400008e060d */
[----:B------:R-:W-:Y:S02]  /*23a0*/  F2FP.BF16.F32.PACK_AB R12, RZ, R12 ;  /* 0x0000000cff0c723e */ /* 0x000fe400000010ff */
[----:B------:R-:W-:Y:S02]  /*23b0*/  LEA R14, P1, R94, R102, 0x1 ;  /* 0x000000665e0e7211 */ /* 0x000fe400078208ff */
[----:B------:R-:W-:Y:S02]  /*23c0*/  PRMT R21, R12, 0x7610, R21 ;  /* 0x000076100c157816 */ /* 0x000fe40000000015 */
[----:B------:R-:W-:-:S03]  /*23d0*/  LEA.HI.X R15, R94, R103, R13, 0x1, P1 ;  /* 0x000000675e0f7211 */ /* 0x000fc600008f0c0d */
[----:B------:R0:W-:Y:S04]  /*23e0*/  @P3 STG.E.U16 desc[UR36][R10.64+0x2], R21 ;  /* 0x000002150a003986 */ /* 0x0001e8000c101524 */
[----:B------:R-:W2:Y:S01]  /*23f0*/  @P2 LDG.E.LTC128B.U16 R24, desc[UR36][R14.64] ;  /* 0x000000240e182981 */ /* 0x000ea2000c1e1520 */
[----:B------:R-:W-:Y:S01]  /*2400*/  IADD3 R20, P1, R8, R20, RZ ;  /* 0x0000001408147210 */ /* 0x000fe20007f3e0ff */
[----:B------:R-:W-:Y:S01]  /*2410*/  BSSY B1, `(.L_x_39) ;  /* 0x0000011000017945 */ /* 0x000fe20003800000 */
[C---:B------:R-:W-:Y:S02]  /*2420*/  SHF.L.U64.HI R13, R98.reuse, 0x4, R99 ;  /* 0x00000004620d7819 */ /* 0x040fe40000010263 */
[----:B------:R-:W-:Y:S01]  /*2430*/  ISETP.GT.AND P0, PT, R3, 0x8, P0 ;  /* 0x000000080300780c */ /* 0x000fe20000704270 */
[----:B0-----:R-:W-:Y:S01]  /*2440*/  IMAD.X R21, R9, 0x1, R97, P1 ;  /* 0x0000000109157824 */ /* 0x001fe200008e0661 */
[----:B------:R-:W-:Y:S01]  /*2450*/  LEA R12, P1, R98, R10, 0x4 ;  /* 0x0000000a620c7211 */ /* 0x000fe200078220ff */
[----:B------:R-:W-:-:S04]  /*2460*/  IMAD.WIDE.U32 R20, R91, R96, R20 ;  /* 0x000000605b147225 */ /* 0x000fc800078e0014 */
[----:B------:R-:W-:Y:S02]  /*2470*/  IMAD.X R13, R13, 0x1, R11, P1 ;  /* 0x000000010d0d7824 */ /* 0x000fe400008e060b */
[----:B------:R-:W-:Y:S02]  /*2480*/  IMAD.IADD R9, R93, 0x1, R21 ;  /* 0x000000015d097824 */ /* 0x000fe400078e0215 */
[----:B--2---:R-:W-:-:S04]  /*2490*/  IMAD.U32 R8, R24, 0x10000, RZ ;  /* 0x0001000018087824 */ /* 0x004fc800078e00ff */
[----:B------:R-:W-:Y:S01]  /*24a0*/  FMUL R5, R8, R89 ;  /* 0x0000005908057220 */ /* 0x000fe20000400000 */
[----:B------:R-:W-:-:S03]  /*24b0*/  LEA R8, P3, R20, R102, 0x1 ;  /* 0x0000006614087211 */ /* 0x000fc600078608ff */
[----:B------:R-:W-:Y:S01]  /*24c0*/  FFMA R5, R26, R88, R5 ;  /* 0x000000581a057223 */ /* 0x000fe20000000005 */
[----:B------:R-:W-:-:S04]  /*24d0*/  LEA.HI.X R9, R20, R103, R9, 0x1, P3 ;  /* 0x0000006714097211 */ /* 0x000fc800018f0c09 */
[----:B------:R-:W-:-:S05]  /*24e0*/  F2FP.BF16.F32.PACK_AB R5, RZ, R5 ;  /* 0x00000005ff05723e */ /* 0x000fca00000010ff */
[----:B------:R0:W-:Y:S01]  /*24f0*/  @P2 STG.E.U16 desc[UR36][R12.64], R5 ;  /* 0x000000050c002986 */ /* 0x0001e2000c101524 */
[----:B------:R-:W-:Y:S05]  /*2500*/  @!P0 BRA `(.L_x_40) ;  /* 0x0000000000048947 */ /* 0x000fea0003800000 */
[----:B------:R2:W5:Y:S02]  /*2510*/  LDG.E.LTC128B.U16 R24, desc[UR36][R8.64+0x2] ;  /* 0x0000022408187981 */ /* 0x000564000c1e1520 */
.L_x_40:
[----:B------:R-:W-:Y:S05]  /*2520*/  BSYNC B1 ;  /* 0x0000000000017941 */ /* 0x000fea0003800000 */
.L_x_39:
[----:B-----5:R-:W-:Y:S01]  /*2530*/  IMAD.U32 R14, R24, 0x10000, RZ ;  /* 0x00010000180e7824 */ /* 0x020fe200078e00ff */
[----:B------:R-:W-:Y:S01]  /*2540*/  ISETP.GT.AND P1, PT, R4, 0x8, PT ;  /* 0x000000080400780c */ /* 0x000fe20003f24270 */
[----:B------:R-:W-:Y:S02]  /*2550*/  BSSY B1, `(.L_x_41) ;  /* 0x0000008000017945 */ /* 0x000fe40003800000 */
[----:B------:R-:W-:Y:S01]  /*2560*/  FMUL R14, R14, R89 ;  /* 0x000000590e0e7220 */ /* 0x000fe20000400000 */
[----:B------:R-:W-:-:S03]  /*2570*/  ISETP.GT.AND P2, PT, R3, RZ, P1 ;  /* 0x000000ff0300720c */ /* 0x000fc60000f44270 */
[----:B------:R-:W-:-:S05]  /*2580*/  FFMA R14, R27, R88, R14 ;  /* 0x000000581b0e7223 */ /* 0x000fca000000000e */
[----:B------:R-:W-:-:S05]  /*2590*/  F2FP.BF16.F32.PACK_AB R14, RZ, R14 ;  /* 0x0000000eff0e723e */ /* 0x000fca00000010ff */
[----:B------:R3:W-:Y:S01]  /*25a0*/  @P0 STG.E.U16 desc[UR36][R12.64+0x2], R14 ;  /* 0x0000020e0c000986 */ /* 0x0007e2000c101524 */
[----:B------:R-:W-:Y:S05]  /*25b0*/  @!P2 BRA `(.L_x_42) ;  /* 0x000000000004a947 */ /* 0x000fea0003800000 */
[----:B------:R4:W5:Y:S02]  /*25c0*/  LDG.E.LTC128B.U16 R24, desc[UR36][R6.64+0x10] ;  /* 0x0000102406187981 */ /* 0x000964000c1e1520 */
.L_x_42:
[----:B------:R-:W-:Y:S05]  /*25d0*/  BSYNC B1 ;  /* 0x0000000000017941 */ /* 0x000fea0003800000 */
.L_x_41:
[----:B---3-5:R-:W-:Y:S01]  /*25e0*/  IMAD.U32 R14, R24, 0x10000, RZ ;  /* 0x00010000180e7824 */ /* 0x028fe200078e00ff */
[----:B------:R-:W-:Y:S01]  /*25f0*/  ISETP.GT.AND P0, PT, R4, 0x9, PT ;  /* 0x000000090400780c */ /* 0x000fe20003f04270 */
[----:B------:R-:W-:Y:S02]  /*2600*/  BSSY B1, `(.L_x_43) ;  /* 0x0000008000017945 */ /* 0x000fe40003800000 */
[----:B0-----:R-:W-:Y:S01]  /*2610*/  FMUL R5, R14, R89 ;  /* 0x000000590e057220 */ /* 0x001fe20000400000 */
[----:B------:R-:W-:-:S03]  /*2620*/  ISETP.GT.AND P3, PT, R3, RZ, P0 ;  /* 0x000000ff0300720c */ /* 0x000fc60000764270 */
[----:B------:R-:W-:-:S05]  /*2630*/  FFMA R5, R28, R88, R5 ;  /* 0x000000581c057223 */ /* 0x000fca0000000005 */
[----:B------:R-:W-:-:S05]  /*2640*/  F2FP.BF16.F32.PACK_AB R5, RZ, R5 ;  /* 0x00000005ff05723e */ /* 0x000fca00000010ff */
[----:B------:R0:W-:Y:S01]  /*2650*/  @P2 STG.E.U16 desc[UR36][R10.64+0x10], R5 ;  /* 0x000010050a002986 */ /* 0x0001e2000c101524 */
[----:B------:R-:W-:Y:S05]  /*2660*/  @!P3 BRA `(.L_x_44) ;  /* 0x000000000004b947 */ /* 0x000fea0003800000 */
[----:B------:R3:W5:Y:S02]  /*2670*/  LDG.E.LTC128B.U16 R24, desc[UR36][R6.64+0x12] ;  /* 0x0000122406187981 */ /* 0x000764000c1e1520 */
.L_x_44:
[----:B------:R-:W-:Y:S05]  /*2680*/  BSYNC B1 ;  /* 0x0000000000017941 */ /* 0x000fea0003800000 */
.L_x_43:
[----:B-----5:R-:W-:Y:S01]  /*2690*/  IMAD.U32 R14, R24, 0x10000, RZ ;  /* 0x00010000180e7824 */ /* 0x020fe200078e00ff */
[----:B------:R-:W-:Y:S01]  /*26a0*/  ISETP.GT.AND P1, PT, R3, 0x8, P1 ;  /* 0x000000080300780c */ /* 0x000fe20000f24270 */
[----:B------:R-:W-:Y:S02]  /*26b0*/  BSSY B1, `(.L_x_45) ;  /* 0x0000007000017945 */ /* 0x000fe40003800000 */
[----:B------:R-:W-:-:S04]  /*26c0*/  FMUL R14, R14, R89 ;  /* 0x000000590e0e7220 */ /* 0x000fc80000400000 */
[----:B------:R-:W-:-:S05]  /*26d0*/  FFMA R14, R29, R88, R14 ;  /* 0x000000581d0e7223 */ /* 0x000fca000000000e */
[----:B------:R-:W-:-:S05]  /*26e0*/  F2FP.BF16.F32.PACK_AB R14, RZ, R14 ;  /* 0x0000000eff0e723e */ /* 0x000fca00000010ff */
[----:B------:R0:W-:Y:S01]  /*26f0*/  @P3 STG.E.U16 desc[UR36][R10.64+0x12], R14 ;  /* 0x0000120e0a003986 */ /* 0x0001e2000c101524 */
[----:B------:R-:W-:Y:S05]  /*2700*/  @!P1 BRA `(.L_x_46) ;  /* 0x0000000000049947 */ /* 0x000fea0003800000 */
[----:B------:R0:W5:Y:S02]  /*2710*/  LDG.E.LTC128B.U16 R24, desc[UR36][R8.64+0x10] ;  /* 0x0000102408187981 */ /* 0x000164000c1e1520 */
.L_x_46:
[----:B------:R-:W-:Y:S05]  /*2720*/  BSYNC B1 ;  /* 0x0000000000017941 */ /* 0x000fea0003800000 */
.L_x_45:
[----:B0----5:R-:W-:Y:S01]  /*2730*/  IMAD.U32 R14, R24, 0x10000, RZ ;  /* 0x00010000180e7824 */ /* 0x021fe200078e00ff */
        /* <DEDUP_REMOVED lines=8> */
.L_x_48:
[----:B------:R-:W-:Y:S05]  /*27c0*/  BSYNC B1 ;  /* 0x0000000000017941 */ /* 0x000fea0003800000 */
.L_x_47:
        /* <DEDUP_REMOVED lines=10> */
.L_x_50:
[----:B------:R-:W-:Y:S05]  /*2870*/  BSYNC B1 ;  /* 0x0000000000017941 */ /* 0x000fea0003800000 */
.L_x_49:
[----:B0----5:R-:W-:Y:S01]  /*2880*/  IMAD.U32 R14, R24, 0x10000, RZ ;  /* 0x00010000180e7824 */ /* 0x021fe200078e00ff */
        /* <DEDUP_REMOVED lines=9> */
.L_x_52:
[----:B------:R-:W-:Y:S05]  /*2920*/  BSYNC B1 ;  /* 0x0000000000017941 */ /* 0x000fea0003800000 */
.L_x_51:
        /* <DEDUP_REMOVED lines=9> */
.L_x_54:
[----:B------:R-:W-:Y:S05]  /*29c0*/  BSYNC B1 ;  /* 0x0000000000017941 */ /* 0x000fea0003800000 */
.L_x_53:
        /* <DEDUP_REMOVED lines=9> */
.L_x_56:
[----:B------:R-:W-:Y:S05]  /*2a60*/  BSYNC B1 ;  /* 0x0000000000017941 */ /* 0x000fea0003800000 */
.L_x_55:
        /* <DEDUP_REMOVED lines=10> */
.L_x_58:
[----:B------:R-:W-:Y:S05]  /*2b10*/  BSYNC B1 ;  /* 0x0000000000017941 */ /* 0x000fea0003800000 */
.L_x_57:
        /* <DEDUP_REMOVED lines=10> */
.L_x_60:
[----:B------:R-:W-:Y:S05]  /*2bc0*/  BSYNC B1 ;  /* 0x0000000000017941 */ /* 0x000fea0003800000 */
.L_x_59:
        /* <DEDUP_REMOVED lines=9> */
.L_x_62:
[----:B------:R-:W-:Y:S05]  /*2c60*/  BSYNC B1 ;  /* 0x0000000000017941 */ /* 0x000fea0003800000 */
.L_x_61:
        /* <DEDUP_REMOVED lines=9> */
.L_x_64:
[----:B------:R-:W-:Y:S05]  /*2d00*/  BSYNC B1 ;  /* 0x0000000000017941 */ /* 0x000fea0003800000 */
.L_x_63:
        /* <DEDUP_REMOVED lines=10> */
.L_x_66:
[----:B------:R-:W-:Y:S05]  /*2db0*/  BSYNC B1 ;  /* 0x0000000000017941 */ /* 0x000fea0003800000 */
.L_x_65:
        /* <DEDUP_REMOVED lines=10> */
.L_x_68:
[----:B------:R-:W-:Y:S05]  /*2e60*/  BSYNC B1 ;  /* 0x0000000000017941 */ /* 0x000fea0003800000 */
.L_x_67:
        /* <DEDUP_REMOVED lines=9> */
.L_x_70:
[----:B------:R-:W-:Y:S05]  /*2f00*/  BSYNC B1 ;  /* 0x0000000000017941 */ /* 0x000fea0003800000 */
.L_x_69:
        /* <DEDUP_REMOVED lines=9> */
.L_x_72:
[----:B------:R-:W-:Y:S05]  /*2fa0*/  BSYNC B1 ;  /* 0x0000000000017941 */ /* 0x000fea0003800000 */
.L_x_71:
        /* <DEDUP_REMOVED lines=10> */
.L_x_74:
[----:B------:R-:W-:Y:S05]  /*3050*/  BSYNC B1 ;  /* 0x0000000000017941 */ /* 0x000fea0003800000 */
.L_x_73:
        /* <DEDUP_REMOVED lines=10> */
.L_x_76:
[----:B------:R-:W-:Y:S05]  /*3100*/  BSYNC B1 ;  /* 0x0000000000017941 */ /* 0x000fea0003800000 */
.L_x_75:
        /* <DEDUP_REMOVED lines=9> */
.L_x_78:
[----:B------:R-:W-:Y:S05]  /*31a0*/  BSYNC B1 ;  /* 0x0000000000017941 */ /* 0x000fea0003800000 */
.L_x_77:
        /* <DEDUP_REMOVED lines=9> */
.L_x_80:
[----:B------:R-:W-:Y:S05]  /*3240*/  BSYNC B1 ;  /* 0x0000000000017941 */ /* 0x000fea0003800000 */
.L_x_79:
        /* <DEDUP_REMOVED lines=10> */
.L_x_82:
[----:B------:R-:W-:Y:S05]  /*32f0*/  BSYNC B1 ;  /* 0x0000000000017941 */ /* 0x000fea0003800000 */
.L_x_81:
        /* <DEDUP_REMOVED lines=10> */
.L_x_84:
[----:B------:R-:W-:Y:S05]  /*33a0*/  BSYNC B1 ;  /* 0x0000000000017941 */ /* 0x000fea0003800000 */
.L_x_83:
        /* <DEDUP_REMOVED lines=9> */
.L_x_86:
[----:B------:R-:W-:Y:S05]  /*3440*/  BSYNC B1 ;  /* 0x0000000000017941 */ /* 0x000fea0003800000 */
.L_x_85:
        /* <DEDUP_REMOVED lines=9> */
.L_x_88:
[----:B------:R-:W-:Y:S05]  /*34e0*/  BSYNC B1 ;  /* 0x0000000000017941 */ /* 0x000fea0003800000 */
.L_x_87:
        /* <DEDUP_REMOVED lines=10> */
.L_x_90:
[----:B------:R-:W-:Y:S05]  /*3590*/  BSYNC B1 ;  /* 0x0000000000017941 */ /* 0x000fea0003800000 */
.L_x_89:
        /* <DEDUP_REMOVED lines=10> */
.L_x_92:
[----:B------:R-:W-:Y:S05]  /*3640*/  BSYNC B1 ;  /* 0x0000000000017941 */ /* 0x000fea0003800000 */
.L_x_91:
        /* <DEDUP_REMOVED lines=9> */
.L_x_94:
[----:B------:R-:W-:Y:S05]  /*36e0*/  BSYNC B1 ;  /* 0x0000000000017941 */ /* 0x000fea0003800000 */
.L_x_93:
        /* <DEDUP_REMOVED lines=9> */
.L_x_96:
[----:B------:R-:W-:Y:S05]  /*3780*/  BSYNC B1 ;  /* 0x0000000000017941 */ /* 0x000fea0003800000 */
.L_x_95:
        /* <DEDUP_REMOVED lines=10> */
.L_x_98:
[----:B------:R-:W-:Y:S05]  /*3830*/  BSYNC B1 ;  /* 0x0000000000017941 */ /* 0x000fea0003800000 */
.L_x_97:
        /* <DEDUP_REMOVED lines=10> */
.L_x_100:
[----:B------:R-:W-:Y:S05]  /*38e0*/  BSYNC B1 ;  /* 0x0000000000017941 */ /* 0x000fea0003800000 */
.L_x_99:
        /* <DEDUP_REMOVED lines=9> */
.L_x_102:
[----:B------:R-:W-:Y:S05]  /*3980*/  BSYNC B1 ;  /* 0x0000000000017941 */ /* 0x000fea0003800000 */
.L_x_101:
        /* <DEDUP_REMOVED lines=9> */
.L_x_104:
[----:B------:R-:W-:Y:S05]  /*3a20*/  BSYNC B1 ;  /* 0x0000000000017941 */ /* 0x000fea0003800000 */
.L_x_103:
        /* <DEDUP_REMOVED lines=10> */
.L_x_106:
[----:B------:R-:W-:Y:S05]  /*3ad0*/  BSYNC B1 ;  /* 0x0000000000017941 */ /* 0x000fea0003800000 */
.L_x_105:
        /* <DEDUP_REMOVED lines=10> */
.L_x_108:
[----:B------:R-:W-:Y:S05]  /*3b80*/  BSYNC B1 ;  /* 0x0000000000017941 */ /* 0x000fea0003800000 */
.L_x_107:
        /* <DEDUP_REMOVED lines=9> */
.L_x_110:
[----:B------:R-:W-:Y:S05]  /*3c20*/  BSYNC B1 ;  /* 0x0000000000017941 */ /* 0x000fea0003800000 */
.L_x_109:
        /* <DEDUP_REMOVED lines=9> */
.L_x_112:
[----:B------:R-:W-:Y:S05]  /*3cc0*/  BSYNC B1 ;  /* 0x0000000000017941 */ /* 0x000fea0003800000 */
.L_x_111:
        /* <DEDUP_REMOVED lines=10> */
.L_x_114:
[----:B------:R-:W-:Y:S05]  /*3d70*/  BSYNC B1 ;  /* 0x0000000000017941 */ /* 0x000fea0003800000 */
.L_x_113:
        /* <DEDUP_REMOVED lines=10> */
.L_x_116:
[----:B------:R-:W-:Y:S05]  /*3e20*/  BSYNC B1 ;  /* 0x0000000000017941 */ /* 0x000fea0003800000 */
.L_x_115:
        /* <DEDUP_REMOVED lines=9> */
.L_x_118:
[----:B------:R-:W-:Y:S05]  /*3ec0*/  BSYNC B1 ;  /* 0x0000000000017941 */ /* 0x000fea0003800000 */
.L_x_117:
        /* <DEDUP_REMOVED lines=9> */
.L_x_120:
[----:B------:R-:W-:Y:S05]  /*3f60*/  BSYNC B1 ;  /* 0x0000000000017941 */ /* 0x000fea0003800000 */
.L_x_119:
        /* <DEDUP_REMOVED lines=10> */
.L_x_122:
[----:B------:R-:W-:Y:S05]  /*4010*/  BSYNC B1 ;  /* 0x0000000000017941 */ /* 0x000fea0003800000 */
.L_x_121:
        /* <DEDUP_REMOVED lines=10> */
.L_x_124:
[----:B------:R-:W-:Y:S05]  /*40c0*/  BSYNC B1 ;  /* 0x0000000000017941 */ /* 0x000fea0003800000 */
.L_x_123:
        /* <DEDUP_REMOVED lines=9> */
.L_x_126:
[----:B------:R-:W-:Y:S05]  /*4160*/  BSYNC B1 ;  /* 0x0000000000017941 */ /* 0x000fea0003800000 */
.L_x_125:
        /* <DEDUP_REMOVED lines=9> */
.L_x_128:
[----:B------:R-:W-:Y:S05]  /*4200*/  BSYNC B1 ;  /* 0x0000000000017941 */ /* 0x000fea0003800000 */
.L_x_127:
        /* <DEDUP_REMOVED lines=10> */
.L_x_130:
[----:B------:R-:W-:Y:S05]  /*42b0*/  BSYNC B1 ;  /* 0x0000000000017941 */ /* 0x000fea0003800000 */
.L_x_129:
        /* <DEDUP_REMOVED lines=10> */
.L_x_132:
[----:B------:R-:W-:Y:S05]  /*4360*/  BSYNC B1 ;  /* 0x0000000000017941 */ /* 0x000fea0003800000 */
.L_x_131:
        /* <DEDUP_REMOVED lines=9> */
.L_x_134:
[----:B------:R-:W-:Y:S05]  /*4400*/  BSYNC B1 ;  /* 0x0000000000017941 */ /* 0x000fea0003800000 */
.L_x_133:
        /* <DEDUP_REMOVED lines=9> */
.L_x_136:
[----:B------:R-:W-:Y:S05]  /*44a0*/  BSYNC B1 ;  /* 0x0000000000017941 */ /* 0x000fea0003800000 */
.L_x_135:
        /* <DEDUP_REMOVED lines=10> */
.L_x_138:
[----:B------:R-:W-:Y:S05]  /*4550*/  BSYNC B1 ;  /* 0x0000000000017941 */ /* 0x000fea0003800000 */
.L_x_137:
        /* <DEDUP_REMOVED lines=10> */
.L_x_140:
[----:B------:R-:W-:Y:S05]  /*4600*/  BSYNC B1 ;  /* 0x0000000000017941 */ /* 0x000fea0003800000 */
.L_x_139:
        /* <DEDUP_REMOVED lines=9> */
.L_x_142:
[----:B------:R-:W-:Y:S05]  /*46a0*/  BSYNC B1 ;  /* 0x0000000000017941 */ /* 0x000fea0003800000 */
.L_x_141:
        /* <DEDUP_REMOVED lines=9> */
.L_x_144:
[----:B------:R-:W-:Y:S05]  /*4740*/  BSYNC B1 ;  /* 0x0000000000017941 */ /* 0x000fea0003800000 */
.L_x_143:
        /* <DEDUP_REMOVED lines=10> */
.L_x_146:
[----:B------:R-:W-:Y:S05]  /*47f0*/  BSYNC B1 ;  /* 0x0000000000017941 */ /* 0x000fea0003800000 */
.L_x_145:
        /* <DEDUP_REMOVED lines=10> */
.L_x_148:
[----:B------:R-:W-:Y:S05]  /*48a0*/  BSYNC B1 ;  /* 0x0000000000017941 */ /* 0x000fea0003800000 */
.L_x_147:
        /* <DEDUP_REMOVED lines=9> */
.L_x_150:
[----:B------:R-:W-:Y:S05]  /*4940*/  BSYNC B1 ;  /* 0x0000000000017941 */ /* 0x000fea0003800000 */
.L_x_149:
        /* <DEDUP_REMOVED lines=9> */
.L_x_152:
[----:B------:R-:W-:Y:S05]  /*49e0*/  BSYNC B1 ;  /* 0x0000000000017941 */ /* 0x000fea0003800000 */
.L_x_151:
        /* <DEDUP_REMOVED lines=10> */
.L_x_154:
[----:B------:R-:W-:Y:S05]  /*4a90*/  BSYNC B1 ;  /* 0x0000000000017941 */ /* 0x000fea0003800000 */
.L_x_153:
[----:B0----5:R-:W-:Y:S01]  /*4aa0*/  IMAD.U32 R14, R24, 0x10000, RZ ;  /* 0x00010000180e7824 */ /* 0x021fe200078e00ff */
[----:B------:R-:W-:Y:S01]  /*4ab0*/  ISETP.GT.AND P0, PT, R4, 0x79, PT ;  /* 0x000000790400780c */ /* 0x000fe20003f04270 */
[----:B------:R-:W-:Y:S01]  /*4ac0*/  @P2 IMAD.MOV.U32 R4, RZ, RZ, R10 ;  /* 0x000000ffff042224 */ /* 0x000fe200078e000a */
[----:B------:R-:W-:Y:S01]  /*4ad0*/  BSSY B1, `(.L_x_155) ;  /* 0x000000a000017945 */ /* 0x000fe20003800000 */
[----:B------:R-:W-:Y:S01]  /*4ae0*/  FMUL R5, R14, R89 ;  /* 0x000000590e057220 */ /* 0x000fe20000400000 */
[----:B------:R-:W-:-:S03]  /*4af0*/  ISETP.GT.AND P3, PT, R3, RZ, P0 ;  /* 0x000000ff0300720c */ /* 0x000fc60000764270 */
[----:B------:R-:W-:-:S05]  /*4b00*/  FFMA R5, R84, R88, R5 ;  /* 0x0000005854057223 */ /* 0x000fca0000000005 */
[----:B------:R-:W-:-:S04]  /*4b10*/  F2FP.BF16.F32.PACK_AB R5, RZ, R5 ;  /* 0x00000005ff05723e */ /* 0x000fc800000010ff */
[----:B------:R-:W-:Y:S01]  /*4b20*/  PRMT R14, R5, 0x7610, R14 ;  /* 0x00007610050e7816 */ /* 0x000fe2000000000e */
[----:B------:R-:W-:-:S05]  /*4b30*/  @P2 IMAD.MOV.U32 R5, RZ, RZ, R11 ;  /* 0x000000ffff052224 */ /* 0x000fca00078e000b */
[----:B------:R0:W-:Y:S01]  /*4b40*/  @P2 STG.E.U16 desc[UR36][R4.64+0xf0], R14 ;  /* 0x0000f00e04002986 */ /* 0x0001e2000c101524 */
[----:B------:R-:W-:Y:S05]  /*4b50*/  @!P3 BRA `(.L_x_156) ;  /* 0x000000000004b947 */ /* 0x000fea0003800000 */
[----:B------:R0:W5:Y:S02]  /*4b60*/  LDG.E.LTC128B.U16 R24, desc[UR36][R6.64+0xf2] ;  /* 0x0000f22406187981 */ /* 0x000164000c1e1520 */
.L_x_156:
[----:B------:R-:W-:Y:S05]  /*4b70*/  BSYNC B1 ;  /* 0x0000000000017941 */ /* 0x000fea0003800000 */
.L_x_155:
        /* <DEDUP_REMOVED lines=9> */
.L_x_158:
[----:B------:R-:W-:Y:S05]  /*4c10*/  BSYNC B1 ;  /* 0x0000000000017941 */ /* 0x000fea0003800000 */
.L_x_157:
[----:B0----5:R-:W-:Y:S01]  /*4c20*/  IMAD.U32 R4, R24, 0x10000, RZ ;  /* 0x0001000018047824 */ /* 0x021fe200078e00ff */
[----:B------:R-:W-:Y:S01]  /*4c30*/  ISETP.GT.AND P0, PT, R3, 0x8, P0 ;  /* 0x000000080300780c */ /* 0x000fe20000704270 */
[----:B------:R-:W-:Y:S02]  /*4c40*/  BSSY B1, `(.L_x_159) ;  /* 0x000000a000017945 */ /* 0x000fe40003800000 */
[----:B------:R-:W-:Y:S01]  /*4c50*/  FMUL R5, R4, R89 ;  /* 0x0000005904057220 */ /* 0x000fe20000400000 */
[----:B------:R-:W-:-:S03]  /*4c60*/  @P1 IMAD.MOV.U32 R4, RZ, RZ, R12 ;  /* 0x000000ffff041224 */ /* 0x000fc600078e000c */
[----:B------:R-:W-:-:S05]  /*4c70*/  FFMA R5, R86, R88, R5 ;  /* 0x0000005856057223 */ /* 0x000fca0000000005 */
[----:B------:R-:W-:-:S04]  /*4c80*/  F2FP.BF16.F32.PACK_AB R5, RZ, R5 ;  /* 0x00000005ff05723e */ /* 0x000fc800000010ff */
[----:B-1-34-:R-:W-:Y:S01]  /*4c90*/  PRMT R6, R5, 0x7610, R6 ;  /* 0x0000761005067816 */ /* 0x01afe20000000006 */
[----:B------:R-:W-:-:S05]  /*4ca0*/  @P1 IMAD.MOV.U32 R5, RZ, RZ, R13 ;  /* 0x000000ffff051224 */ /* 0x000fca00078e000d */
[----:B------:R0:W-:Y:S01]  /*4cb0*/  @P1 STG.E.U16 desc[UR36][R4.64+0xf0], R6 ;  /* 0x0000f00604001986 */ /* 0x0001e2000c101524 */
[----:B------:R-:W-:Y:S05]  /*4cc0*/  @!P0 BRA `(.L_x_160) ;  /* 0x0000000000048947 */ /* 0x000fea0003800000 */
[----:B------:R1:W5:Y:S02]  /*4cd0*/  LDG.E.LTC128B.U16 R24, desc[UR36][R8.64+0xf2] ;  /* 0x0000f22408187981 */ /* 0x000364000c1e1520 */
.L_x_160:
[----:B------:R-:W-:Y:S05]  /*4ce0*/  BSYNC B1 ;  /* 0x0000000000017941 */ /* 0x000fea0003800000 */
.L_x_159:
[----:B------:R-:W-:Y:S05]  /*4cf0*/  @!P0 BRA `(.L_x_161) ;  /* 0x0000001000e88947 */ /* 0x000fea0003800000 */
[----:B-----5:R-:W-:-:S04]  /*4d00*/  IMAD.U32 R24, R24, 0x10000, RZ ;  /* 0x0001000018187824 */ /* 0x020fc800078e00ff */
[----:B------:R-:W-:-:S04]  /*4d10*/  FMUL R24, R24, R89 ;  /* 0x0000005918187220 */ /* 0x000fc80000400000 */
[----:B------:R-:W-:-:S05]  /*4d20*/  FFMA R24, R87, R88, R24 ;  /* 0x0000005857187223 */ /* 0x000fca0000000018 */
[----:B------:R-:W-:-:S05]  /*4d30*/  F2FP.BF16.F32.PACK_AB R24, RZ, R24 ;  /* 0x00000018ff18723e */ /* 0x000fca00000010ff */
[----:B------:R3:W-:Y:S01]  /*4d40*/  STG.E.U16 desc[UR36][R12.64+0xf2], R24 ;  /* 0x0000f2180c007986 */ /* 0x0007e2000c101524 */
[----:B------:R-:W-:Y:S05]  /*4d50*/  BRA `(.L_x_161) ;  /* 0x0000001000d07947 */ /* 0x000fea0003800000 */
.L_x_36:
[----:B------:R-:W-:Y:S01]  /*4d60*/  ISETP.GT.AND P0, PT, R4, 0x1, PT ;  /* 0x000000010400780c */ /* 0x000fe20003f04270 */
[----:B------:R-:W-:Y:S01]  /*4d70*/  ULDC.64 UR4, c[0x0][0x5c0] ;  /* 0x0001700000047ab9 */ /* 0x000fe20000000a00 */
[-C--:B------:R-:W-:Y:S01]  /*4d80*/  FMUL R24, R24, R88.reuse ;  /* 0x0000005818187220 */ /* 0x080fe20000400000 */
[-C--:B------:R-:W-:Y:S01]  /*4d90*/  FMUL R25, R25, R88.reuse ;  /* 0x0000005819197220 */ /* 0x080fe20000400000 */
[----:B------:R-:W-:Y:S01]  /*4da0*/  ISETP.GT.AND P3, PT, R3, RZ, P0 ;  /* 0x000000ff0300720c */ /* 0x000fe20000764270 */
[-C--:B------:R-:W-:Y:S01]  /*4db0*/  FMUL R26, R26, R88.reuse ;  /* 0x000000581a1a7220 */ /* 0x080fe20000400000 */
[----:B------:R-:W-:Y:S01]  /*4dc0*/  LEA R6, P4, R92, UR4, 0x1 ;  /* 0x000000045c067c11 */ /* 0x000fe2000f8808ff */
[----:B------:R-:W-:Y:S01]  /*4dd0*/  FMUL R27, R27, R88 ;  /* 0x000000581b1b7220 */ /* 0x000fe20000400000 */
[----:B------:R-:W-:Y:S01]  /*4de0*/  F2FP.BF16.F32.PACK_AB R24, RZ, R24 ;  /* 0x00000018ff18723e */ /* 0x000fe200000010ff */
[-C--:B------:R-:W-:Y:S01]  /*4df0*/  FMUL R28, R28, R88.reuse ;  /* 0x000000581c1c7220 */ /* 0x080fe20000400000 */
[----:B------:R-:W-:Y:S01]  /*4e00*/  LEA.HI.X R7, R92, UR5, R107, 0x1, P4 ;  /* 0x000000055c077c11 */ /* 0x000fe2000a0f0c6b */
[-C--:B------:R-:W-:Y:S01]  /*4e10*/  FMUL R29, R29, R88.reuse ;  /* 0x000000581d1d7220 */ /* 0x080fe20000400000 */
[----:B------:R-:W-:Y:S01]  /*4e20*/  F2FP.BF16.F32.PACK_AB R25, RZ, R25 ;  /* 0x00000019ff19723e */ /* 0x000fe200000010ff */
[-C--:B------:R-:W-:Y:S01]  /*4e30*/  FMUL R30, R30, R88.reuse ;  /* 0x000000581e1e7220 */ /* 0x080fe20000400000 */
[----:B------:R-:W-:Y:S01]  /*4e40*/  SHF.L.U64.HI R99, R98, 0x4, R99 ;  /* 0x0000000462637819 */ /* 0x000fe20000010263 */
[----:B------:R-:W-:Y:S01]  /*4e50*/  @P1 STG.E.U16 desc[UR36][R6.64], R24 ;  /* 0x0000001806001986 */ /* 0x000fe2000c101524 */
[----:B------:R-:W-:Y:S01]  /*4e60*/  ISETP.GT.AND P1, PT, R4, 0x8, PT ;  /* 0x000000080400780c */ /* 0x000fe20003f24270 */
[----:B------:R-:W-:Y:S01]  /*4e70*/  FMUL R31, R31, R88 ;  /* 0x000000581f1f7220 */ /* 0x000fe20000400000 */
[C---:B------:R-:W-:Y:S01]  /*4e80*/  ISETP.GT.AND P4, PT, R3.reuse, 0x8, P0 ;  /* 0x000000080300780c */ /* 0x040fe20000784270 */
[----:B------:R-:W-:Y:S01]  /*4e90*/  @P3 STG.E.U16 desc[UR36][R6.64+0x2], R25 ;  /* 0x0000021906003986 */ /* 0x000fe2000c101524 */
[----:B------:R-:W-:Y:S01]  /*4ea0*/  LEA R8, P3, R98, R6, 0x4 ;  /* 0x0000000662087211 */ /* 0x000fe200078620ff */
[-C--:B------:R-:W-:Y:S01]  /*4eb0*/  FMUL R32, R32, R88.reuse ;  /* 0x0000005820207220 */ /* 0x080fe20000400000 */
[----:B------:R-:W-:Y:S01]  /*4ec0*/  ISETP.GT.AND P2, PT, R3, 0x8, P2 ;  /* 0x000000080300780c */ /* 0x000fe20001744270 */
[-C--:B------:R-:W-:Y:S01]  /*4ed0*/  FMUL R33, R33, R88.reuse ;  /* 0x0000005821217220 */ /* 0x080fe20000400000 */
[----:B------:R-:W-:Y:S01]  /*4ee0*/  ISETP.GT.AND P0, PT, R4, 0x9, PT ;  /* 0x000000090400780c */ /* 0x000fe20003f04270 */
[----:B------:R-:W-:Y:S01]  /*4ef0*/  IMAD.X R9, R99, 0x1, R7, P3 ;  /* 0x0000000163097824 */ /* 0x000fe200018e0607 */
[C---:B------:R-:W-:Y:S01]  /*4f00*/  ISETP.GT.AND P5, PT, R3.reuse, RZ, P1 ;  /* 0x000000ff0300720c */ /* 0x040fe20000fa4270 */
[-C--:B------:R-:W-:Y:S01]  /*4f10*/  FMUL R34, R34, R88.reuse ;  /* 0x0000005822227220 */ /* 0x080fe20000400000 */
[----:B------:R-:W-:Y:S01]  /*4f20*/  ISETP.GT.AND P3, PT, R3, RZ, P0 ;  /* 0x000000ff0300720c */ /* 0x000fe20000764270 */
[----:B------:R-:W-:Y:S01]  /*4f30*/  FMUL R35, R35, R88 ;  /* 0x0000005823237220 */ /* 0x000fe20000400000 */
[----:B------:R-:W-:Y:S01]  /*4f40*/  F2FP.BF16.F32.PACK_AB R26, RZ, R26 ;  /* 0x0000001aff1a723e */ /* 0x000fe200000010ff */
[-C--:B------:R-:W-:Y:S01]  /*4f50*/  FMUL R36, R36, R88.reuse ;  /* 0x0000005824247220 */ /* 0x080fe20000400000 */
[----:B------:R-:W-:Y:S01]  /*4f60*/  F2FP.BF16.F32.PACK_AB R27, RZ, R27 ;  /* 0x0000001bff1b723e */ /* 0x000fe200000010ff */
[----:B------:R-:W-:Y:S01]  /*4f70*/  FMUL R37, R37, R88 ;  /* 0x0000005825257220 */ /* 0x000fe20000400000 */
[----:B------:R-:W-:Y:S01]  /*4f80*/  F2FP.BF16.F32.PACK_AB R28, RZ, R28 ;  /* 0x0000001cff1c723e */ /* 0x000fe200000010ff */
[----:B------:R-:W-:Y:S01]  /*4f90*/  @P2 STG.E.U16 desc[UR36][R8.64], R26 ;  /* 0x0000001a08002986 */ /* 0x000fe2000c101524 */
[----:B------:R-:W-:Y:S01]  /*4fa0*/  F2FP.BF16.F32.PACK_AB R29, RZ, R29 ;  /* 0x0000001dff1d723e */ /* 0x000fe200000010ff */
[-C--:B------:R-:W-:Y:S01]  /*4fb0*/  FMUL R38, R38, R88.reuse ;  /* 0x0000005826267220 */ /* 0x080fe20000400000 */
[----:B------:R-:W-:Y:S01]  /*4fc0*/  ISETP.GT.AND P2, PT, R3, 0x8, P1 ;  /* 0x000000080300780c */ /* 0x000fe20000f44270 */
[----:B------:R-:W-:Y:S01]  /*4fd0*/  @P4 STG.E.U16 desc[UR36][R8.64+0x2], R27 ;  /* 0x0000021b08004986 */ /* 0x000fe2000c101524 */
[----:B------:R-:W-:Y:S01]  /*4fe0*/  ISETP.GT.AND P1, PT, R4, 0x10, PT ;  /* 0x000000100400780c */ /* 0x000fe20003f24270 */
[----:B------:R-:W-:Y:S01]  /*4ff0*/  FMUL R39, R39, R88 ;  /* 0x0000005827277220 */ /* 0x000fe20000400000 */
[----:B------:R-:W-:Y:S01]  /*5000*/  F2FP.BF16.F32.PACK_AB R30, RZ, R30 ;  /* 0x0000001eff1e723e */ /* 0x000fe200000010ff */
[----:B------:R-:W-:Y:S01]  /*5010*/  @P5 STG.E.U16 desc[UR36][R6.64+0x10], R28 ;  /* 0x0000101c06005986 */ /* 0x000fe2000c101524 */
[C---:B------:R-:W-:Y:S01]  /*5020*/  ISETP.GT.AND P4, PT, R3.reuse, RZ, P1 ;  /* 0x000000ff0300720c */ /* 0x040fe20000f84270 */
[-C--:B------:R-:W-:Y:S01]  /*5030*/  FMUL R40, R40, R88.reuse ;  /* 0x0000005828287220 */ /* 0x080fe20000400000 */
[----:B------:R-:W-:Y:S01]  /*5040*/  F2FP.BF16.F32.PACK_AB R31, RZ, R31 ;  /* 0x0000001fff1f723e */ /* 0x000fe200000010ff */
[----:B------:R-:W-:Y:S01]  /*5050*/  @P3 STG.E.U16 desc[UR36][R6.64+0x12], R29 ;  /* 0x0000121d06003986 */ /* 0x000fe2000c101524 */
[----:B------:R-:W-:Y:S01]  /*5060*/  ISETP.GT.AND P3, PT, R3, 0x8, P0 ;  /* 0x000000080300780c */ /* 0x000fe20000764270 */
[----:B------:R-:W-:Y:S01]  /*5070*/  FMUL R41, R41, R88 ;  /* 0x0000005829297220 */ /* 0x000fe20000400000 */
[----:B------:R-:W-:Y:S01]  /*5080*/  ISETP.GT.AND P0, PT, R4, 0x11, PT ;  /* 0x000000110400780c */ /* 0x000fe20003f04270 */
[----:B------:R-:W-:Y:S01]  /*5090*/  @P2 STG.E.U16 desc[UR36][R8.64+0x10], R30 ;  /* 0x0000101e08002986 */ /* 0x000fe2000c101524 */
[----:B------:R-:W-:Y:S01]  /*50a0*/  F2FP.BF16.F32.PACK_AB R32, RZ, R32 ;  /* 0x00000020ff20723e */ /* 0x000fe200000010ff */
[-C--:B------:R-:W-:Y:S01]  /*50b0*/  FMUL R42, R42, R88.reuse ;  /* 0x000000582a2a7220 */ /* 0x080fe20000400000 */
[----:B------:R-:W-:Y:S01]  /*50c0*/  ISETP.GT.AND P5, PT, R3, RZ, P0 ;  /* 0x000000ff0300720c */ /* 0x000fe200007a4270 */
[-C--:B------:R-:W-:Y:S01]  /*50d0*/  FMUL R43, R43, R88.reuse ;  /* 0x000000582b2b7220 */ /* 0x080fe20000400000 */
[----:B------:R-:W-:Y:S01]  /*50e0*/  ISETP.GT.AND P2, PT, R3, 0x8, P1 ;  /* 0x000000080300780c */ /* 0x000fe20000f44270 */
[-C--:B------:R-:W-:Y:S01]  /*50f0*/  FMUL R44, R44, R88.reuse ;  /* 0x000000582c2c7220 */ /* 0x080fe20000400000 */
[----:B------:R-:W-:Y:S01]  /*5100*/  ISETP.GT.AND P1, PT, R4, 0x18, PT ;  /* 0x000000180400780c */ /* 0x000fe20003f24270 */
[-C--:B------:R-:W-:Y:S01]  /*5110*/  FMUL R45, R45, R88.reuse ;  /* 0x000000582d2d7220 */ /* 0x080fe20000400000 */
[----:B------:R-:W-:Y:S01]  /*5120*/  F2FP.BF16.F32.PACK_AB R33, RZ, R33 ;  /* 0x00000021ff21723e */ /* 0x000fe200000010ff */
[----:B------:R-:W-:Y:S01]  /*5130*/  @P3 STG.E.U16 desc[UR36][R8.64+0x12], R31 ;  /* 0x0000121f08003986 */ /* 0x000fe2000c101524 */
[C---:B------:R-:W-:Y:S01]  /*5140*/  ISETP.GT.AND P3, PT, R3.reuse, 0x8, P0 ;  /* 0x000000080300780c */ /* 0x040fe20000764270 */
[-C--:B------:R-:W-:Y:S01]  /*5150*/  FMUL R46, R46, R88.reuse ;  /* 0x000000582e2e7220 */ /* 0x080fe20000400000 */
[----:B------:R-:W-:Y:S01]  /*5160*/  ISETP.GT.AND P0, PT, R4, 0x19, PT ;  /* 0x000000190400780c */ /* 0x000fe20003f04270 */
[----:B------:R-:W-:Y:S01]  /*5170*/  @P4 STG.E.U16 desc[UR36][R6.64+0x20], R32 ;  /* 0x0000202006004986 */ /* 0x000fe2000c101524 */
[----:B------:R-:W-:Y:S01]  /*5180*/  ISETP.GT.AND P4, PT, R3, RZ, P1 ;  /* 0x000000ff0300720c */ /* 0x000fe20000f84270 */
[----:B------:R-:W-:Y:S01]  /*5190*/  FMUL R47, R47, R88 ;  /* 0x000000582f2f7220 */ /* 0x000fe20000400000 */
[----:B------:R-:W-:Y:S01]  /*51a0*/  F2FP.BF16.F32.PACK_AB R34, RZ, R34 ;  /* 0x00000022ff22723e */ /* 0x000fe200000010ff */
[----:B------:R-:W-:Y:S01]  /*51b0*/  @P5 STG.E.U16 desc[UR36][R6.64+0x22], R33 ;  /* 0x0000222106005986 */ /* 0x000fe2000c101524 */
[----:B------:R-:W-:Y:S01]  /*51c0*/  ISETP.GT.AND P5, PT, R3, RZ, P0 ;  /* 0x000000ff0300720c */ /* 0x000fe200007a4270 */
[----:B------:R-:W-:Y:S01]  /*51d0*/  FMUL R48, R48, R88 ;  /* 0x0000005830307220 */ /* 0x000fe20000400000 */
[----:B------:R-:W-:Y:S01]  /*51e0*/  F2FP.BF16.F32.PACK_AB R35, RZ, R35 ;  /* 0x00000023ff23723e */ /* 0x000fe200000010ff */
[----:B------:R-:W-:Y:S01]  /*51f0*/  @P2 STG.E.U16 desc[UR36][R8.64+0x20], R34 ;  /* 0x0000202208002986 */ /* 0x000fe2000c101524 */
[----:B------:R-:W-:Y:S01]  /*5200*/  F2FP.BF16.F32.PACK_AB R36, RZ, R36 ;  /* 0x00000024ff24723e */ /* 0x000fe200000010ff */
[-C--:B------:R-:W-:Y:S01]  /*5210*/  FMUL R49, R49, R88.reuse ;  /* 0x0000005831317220 */ /* 0x080fe20000400000 */
[C---:B------:R-:W-:Y:S01]  /*5220*/  ISETP.GT.AND P2, PT, R3.reuse, 0x8, P1 ;  /* 0x000000080300780c */ /* 0x040fe20000f44270 */
[----:B------:R-:W-:Y:S01]  /*5230*/  @P3 STG.E.U16 desc[UR36][R8.64+0x22], R35 ;  /* 0x0000222308003986 */ /* 0x000fe2000c101524 */
[----:B------:R-:W-:Y:S01]  /*5240*/  ISETP.GT.AND P1, PT, R4, 0x20, PT ;  /* 0x000000200400780c */ /* 0x000fe20003f24270 */
[-C--:B------:R-:W-:Y:S01]  /*5250*/  FMUL R50, R50, R88.reuse ;  /* 0x0000005832327220 */ /* 0x080fe20000400000 */
[----:B------:R-:W-:Y:S01]  /*5260*/  F2FP.BF16.F32.PACK_AB R37, RZ, R37 ;  /* 0x00000025ff25723e */ /* 0x000fe200000010ff */
[----:B------:R-:W-:Y:S01]  /*5270*/  @P4 STG.E.U16 desc[UR36][R6.64+0x30], R36 ;  /* 0x0000302406004986 */ /* 0x000fe2000c101524 */
[----:B------:R-:W-:Y:S01]  /*5280*/  ISETP.GT.AND P3, PT, R3, 0x8, P0 ;  /* 0x000000080300780c */ /* 0x000fe20000764270 */
[-C--:B------:R-:W-:Y:S01]  /*5290*/  FMUL R51, R51, R88.reuse ;  /* 0x0000005833337220 */ /* 0x080fe20000400000 */
[----:B------:R-:W-:Y:S01]  /*52a0*/  ISETP.GT.AND P0, PT, R4, 0x21, PT ;  /* 0x000000210400780c */ /* 0x000fe20003f04270 */
[----:B------:R-:W-:Y:S01]  /*52b0*/  @P5 STG.E.U16 desc[UR36][R6.64+0x32], R37 ;  /* 0x0000322506005986 */ /* 0x000fe2000c101524 */
[----:B------:R-:W-:Y:S01]  /*52c0*/  ISETP.GT.AND P4, PT, R3, RZ, P1 ;  /* 0x000000ff0300720c */ /* 0x000fe20000f84270 */
[----:B------:R-:W-:Y:S01]  /*52d0*/  FMUL R52, R52, R88 ;  /* 0x0000005834347220 */ /* 0x000fe20000400000 */
[----:B------:R-:W-:Y:S01]  /*52e0*/  F2FP.BF16.F32.PACK_AB R38, RZ, R38 ;  /* 0x00000026ff26723e */ /* 0x000fe200000010ff */
[-C--:B------:R-:W-:Y:S01]  /*52f0*/  FMUL R53, R53, R88.reuse ;  /* 0x0000005835357220 */ /* 0x080fe20000400000 */
        /* <DEDUP_REMOVED lines=113> */
[----:B------:R-:W-:Y:S01]  /*5a10*/  FMUL R87, R87, R88 ;  /* 0x0000005857577220 */ /* 0x000fe20000400000 */
[----:B------:R-:W-:Y:S01]  /*5a20*/  ISETP.GT.AND P0, PT, R4, 0x51, PT ;  /* 0x000000510400780c */ /* 0x000fe20003f04270 */
[----:B------:R-:W-:Y:S01]  /*5a30*/  @P5 STG.E.U16 desc[UR36][R6.64+0x92], R61 ;  /* 0x0000923d06005986 */ /* 0x000fe2000c101524 */
[----:B------:R-:W-:-:S02]  /*5a40*/  ISETP.GT.AND P4, PT, R3, RZ, P1 ;  /* 0x000000ff0300720c */ /* 0x000fc40000f84270 */
[----:B------:R-:W-:Y:S02]  /*5a50*/  F2FP.BF16.F32.PACK_AB R62, RZ, R62 ;  /* 0x0000003eff3e723e */ /* 0x000fe400000010ff */
[C---:B------:R-:W-:Y:S02]  /*5a60*/  ISETP.GT.AND P5, PT, R3.reuse, RZ, P0 ;  /* 0x000000ff0300720c */ /* 0x040fe400007a4270 */
[----:B------:R-:W-:Y:S01]  /*5a70*/  F2FP.BF16.F32.PACK_AB R63, RZ, R63 ;  /* 0x0000003fff3f723e */ /* 0x000fe200000010ff */
[----:B------:R-:W-:Y:S01]  /*5a80*/  @P2 STG.E.U16 desc[UR36][R8.64+0x90], R62 ;  /* 0x0000903e08002986 */ /* 0x000fe2000c101524 */
[----:B------:R-:W-:Y:S02]  /*5a90*/  F2FP.BF16.F32.PACK_AB R64, RZ, R64 ;  /* 0x00000040ff40723e */ /* 0x000fe400000010ff */
[----:B------:R-:W-:Y:S01]  /*5aa0*/  ISETP.GT.AND P2, PT, R3, 0x8, P1 ;  /* 0x000000080300780c */ /* 0x000fe20000f44270 */
[----:B------:R-:W-:Y:S01]  /*5ab0*/  @P3 STG.E.U16 desc[UR36][R8.64+0x92], R63 ;  /* 0x0000923f08003986 */ /* 0x000fe2000c101524 */
[----:B------:R-:W-:-:S02]  /*5ac0*/  ISETP.GT.AND P1, PT, R4, 0x58, PT ;  /* 0x000000580400780c */ /* 0x000fc40003f24270 */
[----:B------:R-:W-:Y:S01]  /*5ad0*/  F2FP.BF16.F32.PACK_AB R65, RZ, R65 ;  /* 0x00000041ff41723e */ /* 0x000fe200000010ff */
[----:B------:R-:W-:Y:S01]  /*5ae0*/  @P4 STG.E.U16 desc[UR36][R6.64+0xa0], R64 ;  /* 0x0000a04006004986 */ /* 0x000fe2000c101524 */
[C---:B------:R-:W-:Y:S02]  /*5af0*/  ISETP.GT.AND P3, PT, R3.reuse, 0x8, P0 ;  /* 0x000000080300780c */ /* 0x040fe40000764270 */
[----:B------:R-:W-:Y:S01]  /*5b00*/  ISETP.GT.AND P0, PT, R4, 0x59, PT ;  /* 0x000000590400780c */ /* 0x000fe20003f04270 */
[----:B------:R-:W-:Y:S01]  /*5b10*/  @P5 STG.E.U16 desc[UR36][R6.64+0xa2], R65 ;  /* 0x0000a24106005986 */ /* 0x000fe2000c101524 */
[C---:B------:R-:W-:Y:S02]  /*5b20*/  ISETP.GT.AND P4, PT, R3.reuse, RZ, P1 ;  /* 0x000000ff0300720c */ /* 0x040fe40000f84270 */
[----:B------:R-:W-:Y:S02]  /*5b30*/  F2FP.BF16.F32.PACK_AB R66, RZ, R66 ;  /* 0x00000042ff42723e */ /* 0x000fe400000010ff */
[----:B------:R-:W-:-:S02]  /*5b40*/  ISETP.GT.AND P5, PT, R3, RZ, P0 ;  /* 0x000000ff0300720c */ /* 0x000fc400007a4270 */
[----:B------:R-:W-:Y:S01]  /*5b50*/  F2FP.BF16.F32.PACK_AB R67, RZ, R67 ;  /* 0x00000043ff43723e */ /* 0x000fe200000010ff */
[----:B------:R-:W-:Y:S01]  /*5b60*/  @P2 STG.E.U16 desc[UR36][R8.64+0xa0], R66 ;  /* 0x0000a04208002986 */ /* 0x000fe2000c101524 */
[----:B------:R-:W-:Y:S02]  /*5b70*/  F2FP.BF16.F32.PACK_AB R68, RZ, R68 ;  /* 0x00000044ff44723e */ /* 0x000fe400000010ff */
[C---:B------:R-:W-:Y:S01]  /*5b80*/  ISETP.GT.AND P2, PT, R3.reuse, 0x8, P1 ;  /* 0x000000080300780c */ /* 0x040fe20000f44270 */
[----:B------:R-:W-:Y:S01]  /*5b90*/  @P3 STG.E.U16 desc[UR36][R8.64+0xa2], R67 ;  /* 0x0000a24308003986 */ /* 0x000fe2000c101524 */
[----:B------:R-:W-:Y:S02]  /*5ba0*/  ISETP.GT.AND P1, PT, R4, 0x60, PT ;  /* 0x000000600400780c */ /* 0x000fe40003f24270 */
[----:B------:R-:W-:Y:S01]  /*5bb0*/  F2FP.BF16.F32.PACK_AB R69, RZ, R69 ;  /* 0x00000045ff45723e */ /* 0x000fe200000010ff */
[----:B------:R-:W-:Y:S01]  /*5bc0*/  @P4 STG.E.U16 desc[UR36][R6.64+0xb0], R68 ;  /* 0x0000b04406004986 */ /* 0x000fe2000c101524 */
[----:B------:R-:W-:-:S02]  /*5bd0*/  ISETP.GT.AND P3, PT, R3, 0x8, P0 ;  /* 0x000000080300780c */ /* 0x000fc40000764270 */
[----:B------:R-:W-:Y:S01]  /*5be0*/  ISETP.GT.AND P0, PT, R4, 0x61, PT ;  /* 0x000000610400780c */ /* 0x000fe20003f04270 */
[----:B------:R-:W-:Y:S01]  /*5bf0*/  @P5 STG.E.U16 desc[UR36][R6.64+0xb2], R69 ;  /* 0x0000b24506005986 */ /* 0x000fe2000c101524 */
[C---:B------:R-:W-:Y:S02]  /*5c00*/  ISETP.GT.AND P4, PT, R3.reuse, RZ, P1 ;  /* 0x000000ff0300720c */ /* 0x040fe40000f84270 */
[----:B------:R-:W-:Y:S02]  /*5c10*/  ISETP.GT.AND P5, PT, R3, RZ, P0 ;  /* 0x000000ff0300720c */ /* 0x000fe400007a4270 */
[----:B------:R-:W-:Y:S02]  /*5c20*/  F2FP.BF16.F32.PACK_AB R70, RZ, R70 ;  /* 0x00000046ff46723e */ /* 0x000fe400000010ff */
[----:B------:R-:W-:Y:S02]  /*5c30*/  F2FP.BF16.F32.PACK_AB R71, RZ, R71 ;  /* 0x00000047ff47723e */ /* 0x000fe400000010ff */
[----:B------:R-:W-:Y:S01]  /*5c40*/  F2FP.BF16.F32.PACK_AB R72, RZ, R72 ;  /* 0x00000048ff48723e */ /* 0x000fe200000010ff */
[----:B------:R-:W-:Y:S01]  /*5c50*/  @P2 STG.E.U16 desc[UR36][R8.64+0xb0], R70 ;  /* 0x0000b04608002986 */ /* 0x000fe2000c101524 */
[----:B------:R-:W-:-:S02]  /*5c60*/  F2FP.BF16.F32.PACK_AB R73, RZ, R73 ;  /* 0x00000049ff49723e */ /* 0x000fc400000010ff */
[C---:B------:R-:W-:Y:S01]  /*5c70*/  ISETP.GT.AND P1, PT, R3.reuse, 0x8, P1 ;  /* 0x000000080300780c */ /* 0x040fe20000f24270 */
[----:B------:R-:W-:Y:S01]  /*5c80*/  @P3 STG.E.U16 desc[UR36][R8.64+0xb2], R71 ;  /* 0x0000b24708003986 */ /* 0x000fe2000c101524 */
[C---:B------:R-:W-:Y:S02]  /*5c90*/  ISETP.GT.AND P2, PT, R3.reuse, 0x8, P0 ;  /* 0x000000080300780c */ /* 0x040fe40000744270 */
[C---:B------:R-:W-:Y:S01]  /*5ca0*/  ISETP.GT.AND P0, PT, R4.reuse, 0x69, PT ;  /* 0x000000690400780c */ /* 0x040fe20003f04270 */
[----:B------:R-:W-:Y:S01]  /*5cb0*/  @P4 STG.E.U16 desc[UR36][R6.64+0xc0], R72 ;  /* 0x0000c04806004986 */ /* 0x000fe2000c101524 */
[----:B------:R-:W-:Y:S02]  /*5cc0*/  ISETP.GT.AND P4, PT, R4, 0x68, PT ;  /* 0x000000680400780c */ /* 0x000fe40003f84270 */
[----:B------:R-:W-:Y:S01]  /*5cd0*/  F2FP.BF16.F32.PACK_AB R74, RZ, R74 ;  /* 0x0000004aff4a723e */ /* 0x000fe200000010ff */
[----:B------:R-:W-:Y:S01]  /*5ce0*/  @P5 STG.E.U16 desc[UR36][R6.64+0xc2], R73 ;  /* 0x0000c24906005986 */ /* 0x000fe2000c101524 */
[----:B------:R-:W-:-:S02]  /*5cf0*/  ISETP.GT.AND P5, PT, R3, RZ, P4 ;  /* 0x000000ff0300720c */ /* 0x000fc400027a4270 */
[C---:B------:R-:W-:Y:S01]  /*5d00*/  ISETP.GT.AND P3, PT, R3.reuse, RZ, P0 ;  /* 0x000000ff0300720c */ /* 0x040fe20000764270 */
[----:B------:R-:W-:Y:S01]  /*5d10*/  @P1 STG.E.U16 desc[UR36][R8.64+0xc0], R74 ;  /* 0x0000c04a08001986 */ /* 0x000fe2000c101524 */
[----:B------:R-:W-:Y:S02]  /*5d20*/  F2FP.BF16.F32.PACK_AB R75, RZ, R75 ;  /* 0x0000004bff4b723e */ /* 0x000fe400000010ff */
[----:B------:R-:W-:Y:S02]  /*5d30*/  F2FP.BF16.F32.PACK_AB R76, RZ, R76 ;  /* 0x0000004cff4c723e */ /* 0x000fe400000010ff */
[C---:B------:R-:W-:Y:S01]  /*5d40*/  ISETP.GT.AND P4, PT, R3.reuse, 0x8, P4 ;  /* 0x000000080300780c */ /* 0x040fe20002784270 */
[----:B------:R-:W-:Y:S01]  /*5d50*/  @P2 STG.E.U16 desc[UR36][R8.64+0xc2], R75 ;  /* 0x0000c24b08002986 */ /* 0x000fe2000c101524 */
[----:B------:R-:W-:Y:S02]  /*5d60*/  F2FP.BF16.F32.PACK_AB R77, RZ, R77 ;  /* 0x0000004dff4d723e */ /* 0x000fe400000010ff */
[----:B------:R-:W-:Y:S01]  /*5d70*/  ISETP.GT.AND P2, PT, R4, 0x71, PT ;  /* 0x000000710400780c */ /* 0x000fe20003f44270 */
[----:B------:R-:W-:Y:S01]  /*5d80*/  @P5 STG.E.U16 desc[UR36][R6.64+0xd0], R76 ;  /* 0x0000d04c06005986 */ /* 0x000fe2000c101524 */
[----:B------:R-:W-:-:S02]  /*5d90*/  ISETP.GT.AND P5, PT, R3, 0x8, P0 ;  /* 0x000000080300780c */ /* 0x000fc400007a4270 */
[C---:B------:R-:W-:Y:S01]  /*5da0*/  ISETP.GT.AND P1, PT, R4.reuse, 0x78, PT ;  /* 0x000000780400780c */ /* 0x040fe20003f24270 */
[----:B------:R-:W-:Y:S01]  /*5db0*/  @P3 STG.E.U16 desc[UR36][R6.64+0xd2], R77 ;  /* 0x0000d24d06003986 */ /* 0x000fe2000c101524 */
[C---:B------:R-:W-:Y:S02]  /*5dc0*/  ISETP.GT.AND P3, PT, R4.reuse, 0x70, PT ;  /* 0x000000700400780c */ /* 0x040fe40003f64270 */
[----:B------:R-:W-:Y:S01]  /*5dd0*/  ISETP.GT.AND P0, PT, R4, 0x79, PT ;  /* 0x000000790400780c */ /* 0x000fe20003f04270 */
[----:B------:R-:W-:Y:S01]  /*5de0*/  @P4 IMAD.MOV.U32 R4, RZ, RZ, R8 ;  /* 0x000000ffff044224 */ /* 0x000fe200078e0008 */
[----:B------:R-:W-:Y:S01]  /*5df0*/  F2FP.BF16.F32.PACK_AB R78, RZ, R78 ;  /* 0x0000004eff4e723e */ /* 0x000fe200000010ff */
[----:B------:R-:W-:Y:S01]  /*5e00*/  @P4 IMAD.MOV.U32 R5, RZ, RZ, R9 ;  /* 0x000000ffff054224 */ /* 0x000fe200078e0009 */
[----:B------:R-:W-:Y:S02]  /*5e10*/  F2FP.BF16.F32.PACK_AB R79, RZ, R79 ;  /* 0x0000004fff4f723e */ /* 0x000fe400000010ff */
[----:B------:R-:W-:-:S02]  /*5e20*/  F2FP.BF16.F32.PACK_AB R80, RZ, R80 ;  /* 0x00000050ff50723e */ /* 0x000fc400000010ff */
[----:B------:R0:W-:Y:S01]  /*5e30*/  @P4 STG.E.U16 desc[UR36][R4.64+0xd0], R78 ;  /* 0x0000d04e04004986 */ /* 0x0001e2000c101524 */
[C---:B------:R-:W-:Y:S02]  /*5e40*/  ISETP.GT.AND P4, PT, R3.reuse, RZ, P2 ;  /* 0x000000ff0300720c */ /* 0x040fe40001784270 */
[----:B------:R-:W-:Y:S02]  /*5e50*/  F2FP.BF16.F32.PACK_AB R81, RZ, R81 ;  /* 0x00000051ff51723e */ /* 0x000fe400000010ff */
[----:B------:R-:W-:Y:S02]  /*5e60*/  ISETP.GT.AND P2, PT, R3, 0x8, P2 ;  /* 0x000000080300780c */ /* 0x000fe40001744270 */
[----:B------:R-:W-:Y:S02]  /*5e70*/  F2FP.BF16.F32.PACK_AB R82, RZ, R82 ;  /* 0x00000052ff52723e */ /* 0x000fe400000010ff */
[----:B------:R-:W-:Y:S02]  /*5e80*/  F2FP.BF16.F32.PACK_AB R83, RZ, R83 ;  /* 0x00000053ff53723e */ /* 0x000fe400000010ff */
[----:B------:R-:W-:Y:S01]  /*5e90*/  F2FP.BF16.F32.PACK_AB R84, RZ, R84 ;  /* 0x00000054ff54723e */ /* 0x000fe200000010ff */
[----:B0-----:R-:W-:Y:S01]  /*5ea0*/  @P5 IMAD.MOV.U32 R4, RZ, RZ, R8 ;  /* 0x000000ffff045224 */ /* 0x001fe200078e0008 */
[----:B------:R-:W-:Y:S01]  /*5eb0*/  F2FP.BF16.F32.PACK_AB R85, RZ, R85 ;  /* 0x00000055ff55723e */ /* 0x000fe200000010ff */
[----:B------:R-:W-:Y:S01]  /*5ec0*/  @P5 IMAD.MOV.U32 R5, RZ, RZ, R9 ;  /* 0x000000ffff055224 */ /* 0x000fe200078e0009 */
[----:B------:R-:W-:-:S02]  /*5ed0*/  F2FP.BF16.F32.PACK_AB R86, RZ, R86 ;  /* 0x00000056ff56723e */ /* 0x000fc400000010ff */
[----:B------:R-:W-:Y:S02]  /*5ee0*/  F2FP.BF16.F32.PACK_AB R87, RZ, R87 ;  /* 0x00000057ff57723e */ /* 0x000fe400000010ff */
[----:B------:R0:W-:Y:S01]  /*5ef0*/  @P5 STG.E.U16 desc[UR36][R4.64+0xd2], R79 ;  /* 0x0000d24f04005986 */ /* 0x0001e2000c101524 */
[C---:B------:R-:W-:Y:S02]  /*5f00*/  ISETP.GT.AND P5, PT, R3.reuse, RZ, P3 ;  /* 0x000000ff0300720c */ /* 0x040fe40001fa4270 */
[----:B------:R-:W-:-:S11]  /*5f10*/  ISETP.GT.AND P3, PT, R3, 0x8, P3 ;  /* 0x000000080300780c */ /* 0x000fd60001f64270 */
[----:B0-----:R-:W-:Y:S02]  /*5f20*/  @P5 IMAD.MOV.U32 R4, RZ, RZ, R6 ;  /* 0x000000ffff045224 */ /* 0x001fe400078e0006 */
[----:B------:R-:W-:-:S05]  /*5f30*/  @P5 IMAD.MOV.U32 R5, RZ, RZ, R7 ;  /* 0x000000ffff055224 */ /* 0x000fca00078e0007 */
[----:B------:R0:W-:Y:S01]  /*5f40*/  @P5 STG.E.U16 desc[UR36][R4.64+0xe0], R80 ;  /* 0x0000e05004005986 */ /* 0x0001e2000c101524 */
[C---:B------:R-:W-:Y:S02]  /*5f50*/  ISETP.GT.AND P5, PT, R3.reuse, RZ, P0 ;  /* 0x000000ff0300720c */ /* 0x040fe400007a4270 */
[----:B------:R-:W-:Y:S01]  /*5f60*/  ISETP.GT.AND P0, PT, R3, 0x8, P0 ;  /* 0x000000080300780c */ /* 0x000fe20000704270 */
[----:B0-----:R-:W-:Y:S02]  /*5f70*/  @P4 IMAD.MOV.U32 R4, RZ, RZ, R6 ;  /* 0x000000ffff044224 */ /* 0x001fe400078e0006 */
[----:B------:R-:W-:-:S05]  /*5f80*/  @P4 IMAD.MOV.U32 R5, RZ, RZ, R7 ;  /* 0x000000ffff054224 */ /* 0x000fca00078e0007 */
[----:B------:R0:W-:Y:S01]  /*5f90*/  @P4 STG.E.U16 desc[UR36][R4.64+0xe2], R81 ;  /* 0x0000e25104004986 */ /* 0x0001e2000c101524 */
[C---:B------:R-:W-:Y:S02]  /*5fa0*/  ISETP.GT.AND P4, PT, R3.reuse, RZ, P1 ;  /* 0x000000ff0300720c */ /* 0x040fe40000f84270 */
[----:B------:R-:W-:Y:S01]  /*5fb0*/  ISETP.GT.AND P1, PT, R3, 0x8, P1 ;  /* 0x000000080300780c */ /* 0x000fe20000f24270 */
[----:B0-----:R-:W-:Y:S02]  /*5fc0*/  @P3 IMAD.MOV.U32 R4, RZ, RZ, R8 ;  /* 0x000000ffff043224 */ /* 0x001fe400078e0008 */
[----:B------:R-:W-:-:S05]  /*5fd0*/  @P3 IMAD.MOV.U32 R5, RZ, RZ, R9 ;  /* 0x000000ffff053224 */ /* 0x000fca00078e0009 */
[----:B------:R0:W-:Y:S02]  /*5fe0*/  @P3 STG.E.U16 desc[UR36][R4.64+0xe0], R82 ;  /* 0x0000e05204003986 */ /* 0x0001e4000c101524 */
[----:B0-----:R-:W-:Y:S02]  /*5ff0*/  @P2 IMAD.MOV.U32 R4, RZ, RZ, R8 ;  /* 0x000000ffff042224 */ /* 0x001fe400078e0008 */
[----:B------:R-:W-:-:S05]  /*6000*/  @P2 IMAD.MOV.U32 R5, RZ, RZ, R9 ;  /* 0x000000ffff052224 */ /* 0x000fca00078e0009 */
[----:B------:R0:W-:Y:S02]  /*6010*/  @P2 STG.E.U16 desc[UR36][R4.64+0xe2], R83 ;  /* 0x0000e25304002986 */ /* 0x0001e4000c101524 */
[----:B0-----:R-:W-:Y:S02]  /*6020*/  @P4 IMAD.MOV.U32 R4, RZ, RZ, R6 ;  /* 0x000000ffff044224 */ /* 0x001fe400078e0006 */
[----:B------:R-:W-:-:S05]  /*6030*/  @P4 IMAD.MOV.U32 R5, RZ, RZ, R7 ;  /* 0x000000ffff054224 */ /* 0x000fca00078e0007 */
[----:B------:R0:W-:Y:S04]  /*6040*/  @P4 STG.E.U16 desc[UR36][R4.64+0xf0], R84 ;  /* 0x0000f05404004986 */ /* 0x0001e8000c101524 */
[----:B------:R1:W-:Y:S01]  /*6050*/  @P5 STG.E.U16 desc[UR36][R6.64+0xf2], R85 ;  /* 0x0000f25506005986 */ /* 0x0003e2000c101524 */
[----:B0-----:R-:W-:Y:S02]  /*6060*/  @P1 IMAD.MOV.U32 R4, RZ, RZ, R8 ;  /* 0x000000ffff041224 */ /* 0x001fe400078e0008 */
[----:B------:R-:W-:-:S05]  /*6070*/  @P1 IMAD.MOV.U32 R5, RZ, RZ, R9 ;  /* 0x000000ffff051224 */ /* 0x000fca00078e0009 */
[----:B------:R1:W-:Y:S04]  /*6080*/  @P1 STG.E.U16 desc[UR36][R4.64+0xf0], R86 ;  /* 0x0000f05604001986 */ /* 0x0003e8000c101524 */
[----:B------:R1:W-:Y:S02]  /*6090*/  @P0 STG.E.U16 desc[UR36][R8.64+0xf2], R87 ;  /* 0x0000f25708000986 */ /* 0x0003e4000c101524 */
.L_x_161:
[----:B------:R-:W-:Y:S05]  /*60a0*/  BSYNC B0 ;  /* 0x0000000000007941 */ /* 0x000fea0003800000 */
.L_x_35:
[----:B------:R-:W-:Y:S01]  /*60b0*/  ULDC UR4, c[0x0][0xc] ;  /* 0x0000030000047ab9 */ /* 0x000fe20000000800 */
[----:B------:R-:W-:Y:S01]  /*60c0*/  ULDC UR5, c[0x0][0x10] ;  /* 0x0000040000057ab9 */ /* 0x000fe20000000800 */
[----:B------:R-:W4:Y:S01]  /*60d0*/  LDC R3, c[0x0][0x14] ;  /* 0x00000500ff037b82 */ /* 0x000f220000000800 */
[----:B------:R-:W-:Y:S01]  /*60e0*/  UIMAD.WIDE.U32 UR4, UR4, UR5, URZ ;  /* 0x00000005040472a5 */ /* 0x000fe2000f8e003f */
[----:B------:R-:W-:Y:S02]  /*60f0*/  IMAD.MOV.U32 R93, RZ, RZ, -0x1 ;  /* 0xffffffffff5d7424 */ /* 0x000fe400078e00ff */
[----:B------:R-:W-:-:S03]  /*6100*/  IMAD.MOV.U32 R91, RZ, RZ, -0x1 ;  /* 0xffffffffff5b7424 */ /* 0x000fc600078e00ff */
[----:B----4-:R-:W-:-:S04]  /*6110*/  IMAD.WIDE.U32 R16, R3, UR4, R16 ;  /* 0x0000000403107c25 */ /* 0x010fc8000f8e0010 */
[----:B------:R-:W-:Y:S01]  /*6120*/  IMAD R3, R3, UR5, RZ ;  /* 0x0000000503037c24 */ /* 0x000fe2000f8e02ff */
[----:B------:R-:W-:Y:S02]  /*6130*/  ULDC.64 UR4, c[0x0][0x650] ;  /* 0x0001940000047ab9 */ /* 0x000fe40000000a00 */
[----:B------:R-:W-:Y:S01]  /*6140*/  ISETP.GE.U32.AND P0, PT, R16, UR4, PT ;  /* 0x0000000410007c0c */ /* 0x000fe2000bf06070 */
[--C-:B------:R-:W-:Y:S01]  /*6150*/  IMAD.IADD R17, R17, 0x1, R3.reuse ;  /* 0x0000000111117824 */ /* 0x100fe200078e0203 */
[----:B------:R-:W-:-:S04]  /*6160*/  PRMT R3, RZ, 0x7610, R3 ;  /* 0x00007610ff037816 */ /* 0x000fc80000000003 */
[----:B------:R-:W-:-:S13]  /*6170*/  ISETP.GE.U32.AND.EX P0, PT, R17, UR5, PT, P0 ;  /* 0x0000000511007c0c */ /* 0x000fda000bf06100 */
[----:B------:R-:W-:Y:S05]  /*6180*/  @P0 BRA `(.L_x_162) ;  /* 0x0000000400640947 */ /* 0x000fea0003800000 */
[----:B---3--:R-:W3:Y:S01]  /*6190*/  S2R R12, SR_CTAID.X ;  /* 0x00000000000c7919 */ /* 0x008ee20000002500 */
[----:B------:R-:W4:Y:S01]  /*61a0*/  LDC.64 R10, c[0x0][0x628] ;  /* 0x00018a00ff0a7b82 */ /* 0x000f220000000a00 */
[----:B------:R-:W-:Y:S01]  /*61b0*/  ULDC UR4, c[0x0][0x150] ;  /* 0x0000540000047ab9 */ /* 0x000fe20000000800 */
[----:B-12---:R-:W-:Y:S01]  /*61c0*/  IMAD.MOV.U32 R8, RZ, RZ, R16 ;  /* 0x000000ffff087224 */ /* 0x006fe200078e0010 */
[----:B-----5:R-:W1:Y:S01]  /*61d0*/  S2R R24, SR_CTAID.Y ;  /* 0x0000000000187919 */ /* 0x020e620000002600 */
[----:B------:R-:W-:-:S04]  /*61e0*/  IMAD.MOV.U32 R9, RZ, RZ, R17 ;  /* 0x000000ffff097224 */ /* 0x000fc800078e0011 */
[----:B------:R-:W2:Y:S08]  /*61f0*/  LDC R21, c[0x0][0x144] ;  /* 0x00005100ff157b82 */ /* 0x000eb00000000800 */
[----:B------:R-:W0:Y:S08]  /*6200*/  LDC R0, c[0x0][0x630] ;  /* 0x00018c00ff007b82 */ /* 0x000e300000000800 */
[----:B------:R-:W0:Y:S01]  /*6210*/  LDC.64 R14, c[0x0][0x620] ;  /* 0x00018800ff0e7b82 */ /* 0x000e220000000a00 */
[----:B----4-:R-:W-:-:S04]  /*6220*/  ISETP.NE.U32.AND P0, PT, R10, RZ, PT ;  /* 0x000000ff0a00720c */ /* 0x010fc80003f05070 */
[----:B------:R-:W-:Y:S02]  /*6230*/  ISETP.NE.AND.EX P0, PT, R11, RZ, PT, P0 ;  /* 0x000000ff0b00720c */ /* 0x000fe40003f05300 */
[----:B---3--:R-:W-:-:S05]  /*6240*/  I2FP.F32.U32 R3, R12 ;  /* 0x0000000c00037245 */ /* 0x008fca0000201000 */
[----:B------:R-:W-:-:S04]  /*6250*/  FMUL R3, R3, UR4 ;  /* 0x0000000403037c20 */ /* 0x000fc80008400000 */
[----:B------:R3:W4:Y:S02]  /*6260*/  F2I.U32.TRUNC.NTZ R20, R3 ;  /* 0x0000000300147305 */ /* 0x000724000020f000 */
[----:B-12---:R-:W-:Y:S05]  /*6270*/  @!P0 BRA `(.L_x_163) ;  /* 0x0000000000288947 */ /* 0x006fea0003800000 */
[----:B---3--:R-:W1:Y:S02]  /*6280*/  LDC R3, c[0x0][0x634] ;  /* 0x00018d00ff037b82 */ /* 0x008e640000000800 */
[----:B-1----:R-:W-:-:S05]  /*6290*/  IADD3 R3, P0, R16, R3, RZ ;  /* 0x0000000310037210 */ /* 0x002fca0007f1e0ff */
[----:B------:R-:W-:-:S04]  /*62a0*/  IMAD.X R13, RZ, RZ, R17, P0 ;  /* 0x000000ffff0d7224 */ /* 0x000fc800000e0611 */
[----:B0-----:R-:W-:-:S04]  /*62b0*/  IMAD.WIDE.U32 R4, R13, R10, RZ ;  /* 0x0000000a0d047225 */ /* 0x001fc800078e00ff */
[----:B------:R-:W-:-:S04]  /*62c0*/  IMAD.WIDE.U32 R6, P0, R3, R11, R4 ;  /* 0x0000000b03067225 */ /* 0x000fc80007800004 */
[----:B------:R-:W-:-:S04]  /*62d0*/  IMAD.WIDE.U32 R4, R3, R10, RZ ;  /* 0x0000000a03047225 */ /* 0x000fc800078e00ff */
[----:B------:R-:W-:Y:S01]  /*62e0*/  IMAD.X R9, RZ, RZ, RZ, P0 ;  /* 0x000000ffff097224 */ /* 0x000fe200000e06ff */
[----:B------:R-:W-:Y:S01]  /*62f0*/  IADD3 RZ, P0, R5, R6, RZ ;  /* 0x0000000605ff7210 */ /* 0x000fe20007f1e0ff */
[----:B------:R-:W-:-:S04]  /*6300*/  IMAD.MOV.U32 R8, RZ, RZ, R7 ;  /* 0x000000ffff087224 */ /* 0x000fc800078e0007 */
[----:B------:R-:W-:-:S08]  /*6310*/  IMAD.WIDE.U32.X R8, R13, R11, R8, P0 ;  /* 0x0000000b0d087225 */ /* 0x000fd000000e0408 */
.L_x_163:
[----:B------:R-:W1:Y:S01]  /*6320*/  LDC.64 R28, c[0x0][0x640] ;  /* 0x00019000ff1c7b82 */ /* 0x000e620000000a00 */
[-CC-:B0-----:R-:W-:Y:S01]  /*6330*/  SHF.R.U64 R91, R8, R0.reuse, R9.reuse ;  /* 0x00000000085b7219 */ /* 0x181fe20000001209 */
[----:B----4-:R-:W-:Y:S01]  /*6340*/  IMAD.MOV R20, RZ, RZ, -R20 ;  /* 0x000000ffff147224 */ /* 0x010fe200078e0a14 */
[----:B------:R-:W-:Y:S01]  /*6350*/  SHF.R.U32.HI R0, RZ, R0, R9 ;  /* 0x00000000ff007219 */ /* 0x000fe20000011609 */
[----:B------:R-:W-:Y:S01]  /*6360*/  ULDC UR4, c[0x0][0x154] ;  /* 0x0000550000047ab9 */ /* 0x000fe20000000800 */
[----:B---3--:R-:W-:Y:S01]  /*6370*/  IADD3 R3, P0, RZ, -R91, RZ ;  /* 0x8000005bff037210 */ /* 0x008fe20007f1e0ff */
[----:B------:R-:W-:Y:S02]  /*6380*/  IMAD R21, R21, R20, R12 ;  /* 0x0000001415157224 */ /* 0x000fe400078e020c */
[----:B------:R-:W0:Y:S01]  /*6390*/  LDC R6, c[0x0][0x618] ;  /* 0x00018600ff067b82 */ /* 0x000e220000000800 */
[----:B------:R-:W-:Y:S02]  /*63a0*/  IMAD.MOV.U32 R7, RZ, RZ, 0x1 ;  /* 0x00000001ff077424 */ /* 0x000fe400078e00ff */
[----:B------:R-:W-:-:S04]  /*63b0*/  IMAD.X R5, RZ, RZ, ~R0, P0 ;  /* 0x000000ffff057224 */ /* 0x000fc800000e0e00 */
[-C--:B------:R-:W-:Y:S01]  /*63c0*/  IMAD R0, R5, R14.reuse, RZ ;  /* 0x0000000e05007224 */ /* 0x080fe200078e02ff */
[----:B------:R-:W2:Y:S01]  /*63d0*/  LDC R8, c[0x0][0x608] ;  /* 0x00018200ff087b82 */ /* 0x000ea20000000800 */
[----:B------:R-:W-:-:S04]  /*63e0*/  IMAD.WIDE.U32 R4, R3, R14, R16 ;  /* 0x0000000e03047225 */ /* 0x000fc800078e0010 */
[----:B------:R-:W-:Y:S01]  /*63f0*/  IMAD R3, R3, R15, R0 ;  /* 0x0000000f03037224 */ /* 0x000fe200078e0200 */
[----:B------:R-:W-:Y:S02]  /*6400*/  I2FP.F32.U32 R0, R24 ;  /* 0x0000001800007245 */ /* 0x000fe40000201000 */
[----:B------:R-:W3:Y:S01]  /*6410*/  LDC R26, c[0x0][0x658] ;  /* 0x00019600ff1a7b82 */ /* 0x000ee20000000800 */
[----:B------:R-:W-:Y:S01]  /*6420*/  IMAD.IADD R3, R5, 0x1, R3 ;  /* 0x0000000105037824 */ /* 0x000fe200078e0203 */
[----:B-1----:R-:W-:Y:S01]  /*6430*/  ISETP.NE.U32.AND P0, PT, R28, RZ, PT ;  /* 0x000000ff1c00720c */ /* 0x002fe20003f05070 */
[----:B------:R-:W-:Y:S01]  /*6440*/  FMUL R0, R0, UR4 ;  /* 0x0000000400007c20 */ /* 0x000fe20008400000 */
[----:B------:R-:W-:Y:S02]  /*6450*/  IMAD.MOV.U32 R5, RZ, RZ, -0x1 ;  /* 0xffffffffff057424 */ /* 0x000fe400078e00ff */
[----:B------:R-:W-:Y:S01]  /*6460*/  ISETP.NE.AND.EX P0, PT, R29, RZ, PT, P0 ;  /* 0x000000ff1d00720c */ /* 0x000fe20003f05300 */
[----:B------:R1:W4:Y:S01]  /*6470*/  F2I.U32.TRUNC.NTZ R13, R0 ;  /* 0x00000000000d7305 */ /* 0x000322000020f000 */
[----:B------:R-:W1:Y:S01]  /*6480*/  LDC R15, c[0x0][0x148] ;  /* 0x00005200ff0f7b82 */ /* 0x000e620000000800 */
[----:B0-----:R-:W-:-:S02]  /*6490*/  SHF.R.U64 R12, R4, R6, R3 ;  /* 0x00000006040c7219 */ /* 0x001fc40000001203 */
[----:B------:R-:W-:-:S05]  /*64a0*/  SHF.R.U32.HI R3, RZ, R6, R3 ;  /* 0x00000006ff037219 */ /* 0x000fca0000011603 */
[----:B------:R-:W0:Y:S01]  /*64b0*/  LDC R20, c[0x0][0x600] ;  /* 0x00018000ff147b82 */ /* 0x000e220000000800 */
[-CC-:B--2---:R-:W-:Y:S02]  /*64c0*/  SHF.R.U64 R10, R12, R8.reuse, R3.reuse ;  /* 0x000000080c0a7219 */ /* 0x184fe40000001203 */
[----:B------:R-:W-:-:S05]  /*64d0*/  SHF.R.U32.HI R3, RZ, R8, R3 ;  /* 0x00000008ff037219 */ /* 0x000fca0000011603 */
[----:B------:R-:W2:Y:S01]  /*64e0*/  LDC R27, c[0x0][0x648] ;  /* 0x00019200ff1b7b82 */ /* 0x000ea20000000800 */
[-C--:B---3--:R-:W-:Y:S02]  /*64f0*/  SHF.L.U32 R4, R5, R26.reuse, RZ ;  /* 0x0000001a05047219 */ /* 0x088fe400000006ff */
[-CC-:B------:R-:W-:Y:S02]  /*6500*/  SHF.R.U64 R14, R10, R26.reuse, R3.reuse ;  /* 0x0000001a0a0e7219 */ /* 0x180fe40000001203 */
[----:B------:R-:W-:Y:S02]  /*6510*/  SHF.R.U32.HI R5, RZ, R26, R3 ;  /* 0x0000001aff057219 */ /* 0x000fe40000011603 */
[----:B------:R-:W-:Y:S01]  /*6520*/  LOP3.LUT R25, RZ, R4, RZ, 0x33, !PT ;  /* 0x00000004ff197212 */ /* 0x000fe200078e33ff */
[----:B------:R-:W3:Y:S01]  /*6530*/  LDC R30, c[0x0][0x638] ;  /* 0x00018e00ff1e7b82 */ /* 0x000ee20000000800 */
[----:B------:R-:W-:Y:S01]  /*6540*/  SHF.L.U32 R26, R7, R26, RZ ;  /* 0x0000001a071a7219 */ /* 0x000fe200000006ff */
[----:B------:R-:W-:-:S06]  /*6550*/  IMAD.MOV.U32 R4, RZ, RZ, R14 ;  /* 0x000000ffff047224 */ /* 0x000fcc00078e000e */
[----:B------:R-:W0:Y:S01]  /*6560*/  LDC R31, c[0x0][0x610] ;  /* 0x00018400ff1f7b82 */ /* 0x000e220000000800 */
[----:B----4-:R-:W-:Y:S05]  /*6570*/  @!P0 BRA `(.L_x_164) ;  /* 0x0000000000288947 */ /* 0x010fea0003800000 */
        /* <DEDUP_REMOVED lines=10> */
.L_x_164:
[----:B------:R-:W-:Y:S01]  /*6620*/  ISETP.NE.AND P0, PT, R2, 0x1, PT ;  /* 0x000000010200780c */ /* 0x000fe20003f05270 */
[----:B0-----:R-:W-:Y:S01]  /*6630*/  VIADD R7, R20, 0xffffffff ;  /* 0xffffffff14077836 */ /* 0x001fe20000000000 */
[----:B-12---:R-:W-:Y:S01]  /*6640*/  SHF.R.U64 R0, R4, R27, R5 ;  /* 0x0000001b04007219 */ /* 0x006fe20000001205 */
[----:B------:R-:W-:Y:S01]  /*6650*/  IMAD.MOV R13, RZ, RZ, -R13 ;  /* 0x000000ffff0d7224 */ /* 0x000fe200078e0a0d */
[----:B------:R-:W-:Y:S01]  /*6660*/  LOP3.LUT R5, R10, R25, RZ, 0xc0, !PT ;  /* 0x000000190a057212 */ /* 0x000fe200078ec0ff */
[----:B------:R-:W-:Y:S01]  /*6670*/  IMAD.MOV.U32 R4, RZ, RZ, 0x1 ;  /* 0x00000001ff047424 */ /* 0x000fe200078e00ff */
[----:B------:R-:W-:Y:S01]  /*6680*/  LOP3.LUT R12, R12, R7, RZ, 0xc0, !PT ;  /* 0x000000070c0c7212 */ /* 0x000fe200078ec0ff */
[----:B------:R-:W-:Y:S02]  /*6690*/  IMAD.MOV R3, RZ, RZ, -R0 ;  /* 0x000000ffff037224 */ /* 0x000fe400078e0a00 */
[----:B------:R-:W-:Y:S02]  /*66a0*/  IMAD R0, R26, R0, R5 ;  /* 0x000000001a007224 */ /* 0x000fe400078e0205 */
[----:B---3--:R-:W-:-:S02]  /*66b0*/  IMAD R3, R3, R30, R14 ;  /* 0x0000001e03037224 */ /* 0x008fc400078e020e */
[----:B------:R-:W-:Y:S02]  /*66c0*/  @P0 IMAD R21, R15, R13, R24 ;  /* 0x0000000d0f150224 */ /* 0x000fe400078e0218 */
[----:B------:R-:W-:Y:S01]  /*66d0*/  IMAD R5, R3, R20, R12 ;  /* 0x0000001403057224 */ /* 0x000fe200078e020c */
[----:B------:R-:W-:Y:S01]  /*66e0*/  PRMT R3, R4, 0x7610, R3 ;  /* 0x0000761004037816 */ /* 0x000fe20000000003 */
[----:B------:R-:W-:-:S05]  /*66f0*/  IMAD R0, R0, R31, R21 ;  /* 0x0000001f00007224 */ /* 0x000fca00078e0215 */
[----:B------:R-:W-:Y:S02]  /*6700*/  SEL R93, R5, R0, !P0 ;  /* 0x00000000055d7207 */ /* 0x000fe40004000000 */
[----:B------:R-:W-:-:S07]  /*6710*/  SEL R0, R0, R5, !P0 ;  /* 0x0000000500007207 */ /* 0x000fce0004000000 */
.L_x_162:
[----:B------:R-:W-:Y:S01]  /*6720*/  LOP3.LUT P0, RZ, R3, 0xff, RZ, 0xc0, !PT ;  /* 0x000000ff03ff7812 */ /* 0x000fe2000780c0ff */
[----:B------:R-:W-:-:S12]  /*6730*/  IMAD.MOV.U32 R92, RZ, RZ, R0 ;  /* 0x000000ffff5c7224 */ /* 0x000fd800078e0000 */
[----:B------:R-:W-:Y:S05]  /*6740*/  @P0 BRA `(.L_x_165) ;  /* 0xffffffac000c0947 */ /* 0x000fea000383ffff */
[----:B------:R-:W-:Y:S05]  /*6750*/  EXIT ;  /* 0x000000000000794d */ /* 0x000fea0003800000 */
.L_x_8:
        /* <DEDUP_REMOVED lines=26> */
.L_x_167:
[----:B------:R-:W0:Y:S01]  /*6900*/  LDC.64 R28, c[0x0][0x640] ;  /* 0x00019000ff1c7b82 */ /* 0x000e220000000a00 */
[-CC-:B------:R-:W-:Y:S01]  /*6910*/  SHF.R.U64 R22, R12, R6.reuse, R13.reuse ;  /* 0x000000060c167219 */ /* 0x180fe2000000120d */
[----:B------:R-:W-:Y:S01]  /*6920*/  IMAD.MOV.U32 R30, RZ, RZ, 0x1 ;  /* 0x00000001ff1e7424 */ /* 0x000fe200078e00ff */
[----:B------:R-:W-:Y:S02]  /*6930*/  SHF.R.U32.HI R6, RZ, R6, R13 ;  /* 0x00000006ff067219 */ /* 0x000fe4000001160d */
        /* <DEDUP_REMOVED lines=8> */
[----:B------:R-:W-:Y:S01]  /*69c0*/  IMAD.IADD R9, R9, 0x1, R11 ;  /* 0x0000000109097824 */ /* 0x000fe200078e020b */
[----:B0-----:R-:W-:-:S04]  /*69d0*/  ISETP.NE.U32.AND P0, PT, R28, RZ, PT ;  /* 0x000000ff1c00720c */ /* 0x001fc80003f05070 */
[----:B------:R-:W-:Y:S02]  /*69e0*/  ISETP.NE.AND.EX P0, PT, R29, RZ, PT, P0 ;  /* 0x000000ff1d00720c */ /* 0x000fe40003f05300 */
[----:B------:R-:W0:Y:S01]  /*69f0*/  LDC R20, c[0x0][0x600] ;  /* 0x00018000ff147b82 */ /* 0x000e220000000800 */
[-CC-:B-1----:R-:W-:Y:S01]  /*6a00*/  SHF.R.U64 R14, R8, R10.reuse, R9.reuse ;  /* 0x0000000a080e7219 */ /* 0x182fe20000001209 */
[----:B------:R-:W-:Y:S01]  /*6a10*/  IMAD.MOV.U32 R8, RZ, RZ, -0x1 ;  /* 0xffffffffff087424 */ /* 0x000fe200078e00ff */
[----:B------:R-:W-:-:S05]  /*6a20*/  SHF.R.U32.HI R9, RZ, R10, R9 ;  /* 0x0000000aff097219 */ /* 0x000fca0000011609 */
[----:B------:R-:W1:Y:S01]  /*6a30*/  LDC R24, c[0x0][0x648] ;  /* 0x00019200ff187b82 */ /* 0x000e620000000800 */
[-CC-:B--2---:R-:W-:Y:S02]  /*6a40*/  SHF.R.U64 R23, R14, R12.reuse, R9.reuse ;  /* 0x0000000c0e177219 */ /* 0x184fe40000001209 */
[----:B------:R-:W-:-:S05]  /*6a50*/  SHF.R.U32.HI R6, RZ, R12, R9 ;  /* 0x0000000cff067219 */ /* 0x000fca0000011609 */
[----:B------:R-:W2:Y:S01]  /*6a60*/  LDC R26, c[0x0][0x638] ;  /* 0x00018e00ff1a7b82 */ /* 0x000ea20000000800 */
[-C--:B---3--:R-:W-:Y:S02]  /*6a70*/  SHF.L.U32 R8, R8, R27.reuse, RZ ;  /* 0x0000001b08087219 */ /* 0x088fe400000006ff */
[-CC-:B------:R-:W-:Y:S02]  /*6a80*/  SHF.R.U64 R25, R23, R27.reuse, R6.reuse ;  /* 0x0000001b17197219 */ /* 0x180fe40000001206 */
[----:B------:R-:W-:Y:S02]  /*6a90*/  LOP3.LUT R32, RZ, R8, RZ, 0x33, !PT ;  /* 0x00000008ff207212 */ /* 0x000fe400078e33ff */
[----:B------:R-:W-:Y:S01]  /*6aa0*/  SHF.R.U32.HI R9, RZ, R27, R6 ;  /* 0x0000001bff097219 */ /* 0x000fe20000011606 */
[----:B------:R-:W3:Y:S01]  /*6ab0*/  LDC R31, c[0x0][0x610] ;  /* 0x00018400ff1f7b82 */ /* 0x000ee20000000800 */
[----:B------:R-:W-:Y:S01]  /*6ac0*/  IMAD.MOV.U32 R8, RZ, RZ, R25 ;  /* 0x000000ffff087224 */ /* 0x000fe200078e0019 */
[----:B------:R-:W-:Y:S06]  /*6ad0*/  @!P0 BRA `(.L_x_168) ;  /* 0x0000000000288947 */ /* 0x000fec0003800000 */
        /* <DEDUP_REMOVED lines=10> */
.L_x_168:
[----:B------:R-:W-:Y:S01]  /*6b80*/  ISETP.NE.AND P0, PT, R2, 0x1, PT ;  /* 0x000000010200780c */ /* 0x000fe20003f05270 */
[----:B------:R-:W-:Y:S01]  /*6b90*/  IMAD.MOV.U32 R13, RZ, RZ, R22 ;  /* 0x000000ffff0d7224 */ /* 0x000fe200078e0016 */
[----:B-1----:R-:W-:Y:S01]  /*6ba0*/  SHF.R.U64 R6, R8, R24, R9 ;  /* 0x0000001808067219 */ /* 0x002fe20000001209 */
[----:B0-----:R-:W-:Y:S01]  /*6bb0*/  VIADD R9, R20, 0xffffffff ;  /* 0xffffffff14097836 */ /* 0x001fe20000000000 */
[----:B------:R-:W-:Y:S02]  /*6bc0*/  SHF.L.U32 R30, R30, R27, RZ ;  /* 0x0000001b1e1e7219 */ /* 0x000fe400000006ff */
[----:B------:R-:W-:Y:S01]  /*6bd0*/  LOP3.LUT R5, R23, R32, RZ, 0xc0, !PT ;  /* 0x0000002017057212 */ /* 0x000fe200078ec0ff */
[----:B------:R-:W-:-:S04]  /*6be0*/  IMAD.MOV R8, RZ, RZ, -R6 ;  /* 0x000000ffff087224 */ /* 0x000fc800078e0a06 */
[----:B------:R-:W-:Y:S01]  /*6bf0*/  IMAD R6, R30, R6, R5 ;  /* 0x000000061e067224 */ /* 0x000fe200078e0205 */
[----:B------:R-:W-:Y:S01]  /*6c00*/  LOP3.LUT R5, R14, R9, RZ, 0xc0, !PT ;  /* 0x000000090e057212 */ /* 0x000fe200078ec0ff */
[----:B------:R-:W-:Y:S02]  /*6c10*/  @P0 IMAD R3, R7, R21, R4 ;  /* 0x0000001507030224 */ /* 0x000fe400078e0204 */
[----:B--2---:R-:W-:Y:S02]  /*6c20*/  IMAD R4, R8, R26, R25 ;  /* 0x0000001a08047224 */ /* 0x004fe400078e0219 */
[----:B---3--:R-:W-:Y:S02]  /*6c30*/  IMAD R3, R6, R31, R3 ;  /* 0x0000001f06037224 */ /* 0x008fe400078e0203 */
[----:B------:R-:W-:Y:S02]  /*6c40*/  IMAD R4, R4, R20, R5 ;  /* 0x0000001404047224 */ /* 0x000fe400078e0205 */
[----:B------:R-:W-:-:S03]  /*6c50*/  IMAD.MOV.U32 R6, RZ, RZ, 0x1 ;  /* 0x00000001ff067424 */ /* 0x000fc600078e00ff */
[----:B------:R-:W-:Y:S02]  /*6c60*/  SEL R20, R4, R3, !P0 ;  /* 0x0000000304147207 */ /* 0x000fe40004000000 */
[----:B------:R-:W-:-:S07]  /*6c70*/  SEL R11, R3, R4, !P0 ;  /* 0x00000004030b7207 */ /* 0x000fce0004000000 */
.L_x_166:
[----:B------:R-:W-:-:S08]  /*6c80*/  NOP ;  /* 0x0000000000007918 */ /* 0x000fd00000000000 */
[----:B------:R-:W0:-:S00]  /*6c90*/  USETMAXREG.DEALLOC.CTAPOOL 0x28 ;  /* 0x00000028000079c8 */ /* 0x000e0000080e0500 */
[----:B0-----:R-:W-:-:S13]  /*6ca0*/  ISETP.NE.AND P0, PT, R0, RZ, PT ;  /* 0x000000ff0000720c */ /* 0x001fda0003f05270 */
[----:B------:R-:W-:Y:S05]  /*6cb0*/  @P0 EXIT ;  /* 0x000000000000094d */ /* 0x000fea0003800000 */
[----:B------:R-:W-:Y:S01]  /*6cc0*/  LOP3.LUT P0, RZ, R6, 0xff, RZ, 0xc0, !PT ;  /* 0x000000ff06ff7812 */ /* 0x000fe2000780c0ff */
[----:B------:R-:W-:Y:S02]  /*6cd0*/  IMAD.MOV.U32 R0, RZ, RZ, 0x1 ;  /* 0x00000001ff007424 */ /* 0x000fe400078e00ff */
[----:B------:R-:W-:-:S10]  /*6ce0*/  IMAD.MOV.U32 R12, RZ, RZ, RZ ;  /* 0x000000ffff0c7224 */ /* 0x000fd400078e00ff */
[----:B------:R-:W-:Y:S05]  /*6cf0*/  @!P0 BRA `(.L_x_169) ;  /* 0x0000000c00948947 */ /* 0x000fea0003800000 */
[----:B------:R-:W0:Y:S01]  /*6d00*/  LDC R0, c[0x0][0x28c] ;  /* 0x0000a300ff007b82 */ /* 0x000e220000000800 */
[----:B------:R-:W-:Y:S01]  /*6d10*/  UMOV UR17, 0x1 ;  /* 0x0000000100117882 */ /* 0x000fe20000000000 */
[----:B------:R-:W-:Y:S01]  /*6d20*/  ULDC UR9, c[0x0][0xc] ;  /* 0x0000030000097ab9 */ /* 0x000fe20000000800 */
[----:B------:R-:W-:Y:S01]  /*6d30*/  ULDC UR15, c[0x0][0x10] ;  /* 0x00000400000f7ab9 */ /* 0x000fe20000000800 */
[----:B------:R-:W-:Y:S01]  /*6d40*/  ULDC UR5, c[0x0][0x658] ;  /* 0x0001960000057ab9 */ /* 0x000fe20000000800 */
[----:B------:R-:W-:Y:S01]  /*6d50*/  UMOV UR7, 0xffffffff ;  /* 0xffffffff00077882 */ /* 0x000fe20000000000 */
[----:B------:R-:W-:Y:S01]  /*6d60*/  BSSY B0, `(.L_x_169) ;  /* 0x00000de000007945 */ /* 0x000fe20003800000 */
[----:B------:R-:W-:Y:S01]  /*6d70*/  USHF.L.U32 UR7, UR7, UR5, URZ ;  /* 0x0000000507077299 */ /* 0x000fe2000800063f */
[----:B------:R-:W1:Y:S01]  /*6d80*/  S2UR UR8, SR_CgaCtaId ;  /* 0x00000000000879c3 */ /* 0x000e620000008800 */
[----:B------:R-:W-:Y:S01]  /*6d90*/  IMAD.MOV.U32 R10, RZ, RZ, 0x1 ;  /* 0x00000001ff0a7424 */ /* 0x000fe200078e00ff */
[----:B------:R-:W-:Y:S01]  /*6da0*/  LOP3.LUT R9, R19, 0x2, RZ, 0xfc, !PT ;  /* 0x0000000213097812 */ /* 0x000fe200078efcff */
[----:B------:R-:W-:Y:S01]  /*6db0*/  IMAD.MOV.U32 R12, RZ, RZ, RZ ;  /* 0x000000ffff0c7224 */ /* 0x000fe200078e00ff */
[----:B------:R-:W-:Y:S01]  /*6dc0*/  ULDC UR4, c[0x0][0x600] ;  /* 0x0001800000047ab9 */ /* 0x000fe20000000800 */
[----:B------:R-:W-:Y:S01]  /*6dd0*/  UMOV UR16, 0x11 ;  /* 0x0000001100107882 */ /* 0x000fe20000000000 */
[----:B------:R-:W-:-:S02]  /*6de0*/  UIADD3 UR4, UR4, -0x1, URZ ;  /* 0xffffffff04047890 */ /* 0x000fc4000fffe03f */
[----:B------:R-:W-:Y:S02]  /*6df0*/  USHF.L.U32 UR5, UR17, UR5, URZ ;  /* 0x0000000511057299 */ /* 0x000fe4000800063f */
[----:B------:R-:W-:Y:S01]  /*6e00*/  ULOP3.LUT UR7, URZ, UR7, URZ, 0x33, !UPT ;  /* 0x000000073f077292 */ /* 0x000fe2000f8e333f */
[----:B------:R-:W-:Y:S01]  /*6e10*/  ULDC.64 UR30, c[0x0][0x198] ;  /* 0x00006600001e7ab9 */ /* 0x000fe20000000a00 */
[----:B0-----:R-:W-:-:S05]  /*6e20*/  VIADD R0, R0, 0x1f ;  /* 0x0000001f00007836 */ /* 0x001fca0000000000 */
[----:B------:R-:W-:Y:S01]  /*6e30*/  SHF.R.S32.HI R3, RZ, 0x1f, R0 ;  /* 0x0000001fff037819 */ /* 0x000fe20000011400 */
[----:B-1----:R-:W-:-:S03]  /*6e40*/  USHF.R.U32.HI UR28, URZ, 0x2, UR8 ;  /* 0x000000023f1c7899 */ /* 0x002fc60008011608 */
[----:B------:R-:W-:Y:S01]  /*6e50*/  LEA.HI R3, R3, R0, RZ, 0x5 ;  /* 0x0000000003037211 */ /* 0x000fe200078f28ff */
[----:B------:R-:W-:Y:S01]  /*6e60*/  ULOP3.LUT UR10, UR8, 0x3, URZ, 0xc0, !UPT ;  /* 0x00000003080a7892 */ /* 0x000fe2000f8ec03f */
[----:B------:R-:W-:Y:S01]  /*6e70*/  IMAD.MOV.U32 R0, RZ, RZ, 0x1 ;  /* 0x00000001ff007424 */ /* 0x000fe200078e00ff */
[----:B------:R-:W-:Y:S01]  /*6e80*/  USHF.L.U32 UR6, UR8, 0x5, URZ ;  /* 0x0000000508067899 */ /* 0x000fe2000800063f */
[----:B------:R-:W-:Y:S01]  /*6e90*/  SHF.R.S32.HI R3, RZ, 0x5, R3 ;  /* 0x00000005ff037819 */ /* 0x000fe20000011403 */
[----:B------:R-:W-:Y:S02]  /*6ea0*/  USHF.L.U32 UR27, UR8, 0xa, URZ ;  /* 0x0000000a081b7899 */ /* 0x000fe4000800063f */
[----:B------:R-:W-:Y:S02]  /*6eb0*/  ULOP3.LUT UR8, UR8, 0xfffffffc, URZ, 0xc0, !UPT ;  /* 0xfffffffc08087892 */ /* 0x000fe4000f8ec03f */
[----:B------:R-:W-:Y:S01]  /*6ec0*/  UISETP.GT.U32.AND UP0, UPT, UR10, 0xffff, UPT ;  /* 0x0000ffff0a00788c */ /* 0x000fe2000bf04070 */
[----:B------:R-:W-:Y:S01]  /*6ed0*/  VIADD R8, R3, 0x1 ;  /* 0x0000000103087836 */ /* 0x000fe20000000000 */
[----:B------:R-:W-:-:S02]  /*6ee0*/  ULOP3.LUT UR12, UR8, 0x1, URZ, 0xfc, !UPT ;  /* 0x00000001080c7892 */ /* 0x000fc4000f8efc3f */
[----:B------:R-:W-:Y:S02]  /*6ef0*/  ULOP3.LUT UR13, UR8, 0x2, URZ, 0xfc, !UPT ;  /* 0x00000002080d7892 */ /* 0x000fe4000f8efc3f */
[----:B------:R-:W-:Y:S02]  /*6f00*/  USHF.L.U32 UR11, UR17, UR8, URZ ;  /* 0x00000008110b7299 */ /* 0x000fe4000800063f */
[----:B------:R-:W-:Y:S02]  /*6f10*/  ULOP3.LUT UR14, UR8, 0x3, URZ, 0xfc, !UPT ;  /* 0x00000003080e7892 */ /* 0x000fe4000f8efc3f */
[----:B------:R-:W-:Y:S02]  /*6f20*/  UIMAD.WIDE.U32 UR8, UR9, UR15, URZ ;  /* 0x0000000f090872a5 */ /* 0x000fe4000f8e003f */
[----:B------:R-:W-:Y:S02]  /*6f30*/  USHF.L.U32 UR12, UR17, UR12, URZ ;  /* 0x0000000c110c7299 */ /* 0x000fe4000800063f */
[----:B------:R-:W-:-:S02]  /*6f40*/  USHF.L.U32 UR13, UR17, UR13, URZ ;  /* 0x0000000d110d7299 */ /* 0x000fc4000800063f */
[----:B------:R-:W-:Y:S01]  /*6f50*/  USEL UR10, UR10, 0xffff, !UP0 ;  /* 0x0000ffff0a0a7887 */ /* 0x000fe2000c000000 */
[----:B------:R-:W-:Y:S01]  /*6f60*/  ULDC UR15, c[0x0][0x14] ;  /* 0x00000500000f7ab9 */ /* 0x000fe20000000800 */
[----:B------:R-:W-:Y:S02]  /*6f70*/  USHF.L.U32 UR14, UR17, UR14, URZ ;  /* 0x0000000e110e7299 */ /* 0x000fe4000800063f */
[----:B------:R-:W-:Y:S02]  /*6f80*/  UIMAD.WIDE.U32 UR22, UR8, UR15, URZ ;  /* 0x0000000f081672a5 */ /* 0x000fe4000f8e003f */
[----:B------:R-:W-:Y:S02]  /*6f90*/  UIMAD UR8, UR9, UR15, URZ ;  /* 0x0000000f090872a4 */ /* 0x000fe4000f8e023f */
[----:B------:R-:W-:Y:S02]  /*6fa0*/  ULOP3.LUT UR11, UR13, UR11, UR12, 0xfe, !UPT ;  /* 0x0000000b0d0b7292 */ /* 0x000fe4000f8efe0c */
[----:B------:R-:W-:-:S02]  /*6fb0*/  ULOP3.LUT UR10, UR10, 0xffff, URZ, 0xc0, !UPT ;  /* 0x0000ffff0a0a7892 */ /* 0x000fc4000f8ec03f */
[----:B------:R-:W-:Y:S02]  /*6fc0*/  ULOP3.LUT UR6, UR6, 0x60, URZ, 0xc0, !UPT ;  /* 0x0000006006067892 */ /* 0x000fe4000f8ec03f */
[----:B------:R-:W-:Y:S02]  /*6fd0*/  UIADD3 UR13, UR23, UR8, URZ ;  /* 0x00000008170d7290 */ /* 0x000fe4000fffe03f */
[----:B------:R-:W-:Y:S02]  /*6fe0*/  ULOP3.LUT UR14, UR11, UR14, URZ, 0xfc, !UPT ;  /* 0x0000000e0b0e7292 */ /* 0x000fe4000f8efc3f */
[----:B------:R-:W-:-:S12]  /*6ff0*/  USHF.L.U32 UR15, UR16, UR10, URZ ;  /* 0x0000000a100f7299 */ /* 0x000fd8000800063f */
.L_x_180:
[----:B------:R-:W-:-:S03]  /*7000*/  UMOV UR8, 0xffffffff ;  /* 0xffffffff00087882 */ /* 0x000fc60000000000 */
[----:B------:R-:W-:Y:S05]  /*7010*/  BRA.DIV UR8, `(.L_x_170) ;  /* 0x00000016081c7947 */ /* 0x000fea000b800000 */
[----:B------:R-:W-:-:S13]  /*7020*/  ELECT P6, URZ, PT ;  /* 0x00000000003f782f */ /* 0x000fda00038c0000 */
.L_x_201:
[----:B------:R-:W0:Y:S01]  /*7030*/  LDC R4, c[0x0][0x28c] ;  /* 0x0000a300ff047b82 */ /* 0x000e220000000800 */
[----:B------:R-:W-:Y:S01]  /*7040*/  BSSY B1, `(.L_x_171) ;  /* 0x000003d000017945 */ /* 0x000fe20003800000 */
[----:B0-----:R-:W-:-:S13]  /*7050*/  ISETP.LT.OR P6, PT, R4, 0x1, !P6 ;  /* 0x000000010400780c */ /* 0x001fda00077c1670 */
[----:B------:R-:W-:Y:S05]  /*7060*/  @P6 BRA `(.L_x_172) ;  /* 0x0000000000e86947 */ /* 0x000fea0003800000 */
[----:B------:R-:W-:Y:S01]  /*7070*/  LEA R11, R11, UR28, 0x1 ;  /* 0x0000001c0b0b7c11 */ /* 0x000fe2000f8e08ff */
[----:B------:R-:W-:Y:S01]  /*7080*/  IMAD.MOV.U32 R22, RZ, RZ, RZ ;  /* 0x000000ffff167224 */ /* 0x000fe200078e00ff */
[----:B------:R-:W-:Y:S01]  /*7090*/  LEA R20, R20, UR6, 0x7 ;  /* 0x0000000614147c11 */ /* 0x000fe2000f8e38ff */
[----:B------:R-:W-:Y:S02]  /*70a0*/  IMAD.MOV.U32 R4, RZ, RZ, R8 ;  /* 0x000000ffff047224 */ /* 0x000fe400078e0008 */
[----:B------:R-:W-:Y:S02]  /*70b0*/  IMAD.MOV.U32 R5, RZ, RZ, R0 ;  /* 0x000000ffff057224 */ /* 0x000fe400078e0000 */
[----:B------:R-:W-:Y:S02]  /*70c0*/  IMAD.MOV.U32 R6, RZ, RZ, R12 ;  /* 0x000000ffff067224 */ /* 0x000fe400078e000c */
[----:B------:R-:W-:-:S07]  /*70d0*/  IMAD.SHL.U32 R15, R11, 0x40, RZ ;  /* 0x000000400b0f7824 */ /* 0x000fce00078e00ff */
.L_x_175:
[----:B------:R-:W0:Y:S01]  /*70e0*/  S2R R14, SR_CgaCtaId ;  /* 0x00000000000e7919 */ /* 0x000e220000008800 */
[----:B------:R-:W-:Y:S02]  /*70f0*/  MOV R7, 0x400 ;  /* 0x0000040000077802 */ /* 0x000fe40000000f00 */
[----:B------:R-:W-:-:S13]  /*7100*/  LOP3.LUT P1, RZ, R18, 0x7f, RZ, 0xc0, !PT ;  /* 0x0000007f12ff7812 */ /* 0x000fda000782c0ff */
[----:B------:R-:W1:Y:S01]  /*7110*/  @!P1 LDC R11, c[0x0][0x500] ;  /* 0x00014000ff0b9b82 */ /* 0x000e620000000800 */
[----:B0-----:R-:W-:Y:S02]  /*7120*/  LEA R21, R14, R7, 0x18 ;  /* 0x000000070e157211 */ /* 0x001fe400078ec0ff */
[----:B------:R-:W-:-:S03]  /*7130*/  SHF.L.U32 R7, R5, 0x1f, RZ ;  /* 0x0000001f05077819 */ /* 0x000fc600000006ff */
[----:B------:R-:W-:-:S04]  /*7140*/  IMAD R14, R6, 0x8, R21 ;  /* 0x00000008060e7824 */ /* 0x000fc800078e0215 */
[----:B------:R-:W0:Y:S02]  /*7150*/  SYNCS.PHASECHK.TRANS64.TRYWAIT P0, [R14+URZ+0x70], R7 ;  /* 0x000070070e0075a7 */ /* 0x000e24000800017f */
[----:B01----:R-:W-:Y:S05]  /*7160*/  @!P0 BRA `(.L_x_173) ;  /* 0x0000001000e88947 */ /* 0x003fea0003800000 */
.L_x_202:
[----:B0-----:R-:W-:Y:S01]  /*7170*/  PRMT R7, R9, 0x9910, RZ ;  /* 0x0000991009077816 */ /* 0x001fe200000000ff */
[----:B------:R0:W-:Y:S03]  /*7180*/  @!P1 SYNCS.ARRIVE.TRANS64 RZ, [R14+URZ], R11 ;  /* 0x0000000b0eff99a7 */ /* 0x0001e6000800003f */
[----:B------:R-:W-:-:S13]  /*7190*/  ISETP.NE.AND P0, PT, R7, 0x2, PT ;  /* 0x000000020700780c */ /* 0x000fda0003f05270 */
[----:B0-----:R-:W-:Y:S05]  /*71a0*/  @P0 BRA `(.L_x_174) ;  /* 0x0000000000040947 */ /* 0x001fea0003800000 */
[----:B------:R-:W-:Y:S01]  /*71b0*/  BPT.TRAP 0x1 ;  /* 0x000000040000795c */ /* 0x000fe20000300000 */
.L_x_174:
[----:B------:R-:W-:Y:S01]  /*71c0*/  R2UR UR8, R6 ;  /* 0x00000000060872ca */ /* 0x000fe200000e0000 */
[----:B------:R-:W-:Y:S01]  /*71d0*/  VIADD R4, R4, 0xffffffff ;  /* 0xffffffff04047836 */ /* 0x000fe20000000000 */
[----:B------:R-:W-:Y:S01]  /*71e0*/  R2UR UR17, R21 ;  /* 0x00000000151172ca */ /* 0x000fe200000e0000 */
[----:B------:R-:W-:Y:S01]  /*71f0*/  UIADD3 UR16, UP0, UR30, 0xf0, URZ ;  /* 0x000000f01e107890 */ /* 0x000fe2000ff1e03f */
[----:B------:R-:W-:Y:S01]  /*7200*/  R2UR UR25, R15 ;  /* 0x000000000f1972ca */ /* 0x000fe200000e0000 */
[----:B------:R-:W-:Y:S01]  /*7210*/  UIADD3 UR32, UP1, UR30, 0x1f0, URZ ;  /* 0x000001f01e207890 */ /* 0x000fe2000ff3e03f */
[----:B------:R-:W-:Y:S01]  /*7220*/  R2UR UR9, R14 ;  /* 0x000000000e0972ca */ /* 0x000fe200000e0000 */
[----:B------:R-:W-:Y:S01]  /*7230*/  UPRMT UR20, URZ, 0x5410, UR15 ;  /* 0x000054103f147896 */ /* 0x000fe2000800000f */
[----:B------:R-:W-:Y:S01]  /*7240*/  R2UR UR10, R22 ;  /* 0x00000000160a72ca */ /* 0x000fe200000e0000 */
[----:B------:R-:W-:Y:S01]  /*7250*/  VIADD R6, R6, 0x1 ;  /* 0x0000000106067836 */ /* 0x000fe20000000000 */
[----:B------:R-:W-:Y:S01]  /*7260*/  R2UR UR12, R13 ;  /* 0x000000000d0c72ca */ /* 0x000fe200000e0000 */
[----:B------:R-:W-:Y:S01]  /*7270*/  UPRMT UR29, URZ, 0x5410, UR14 ;  /* 0x000054103f1d7896 */ /* 0x000fe2000800000e */
[----:B------:R-:W-:Y:S01]  /*7280*/  R2UR UR26, R20 ;  /* 0x00000000141a72ca */ /* 0x000fe200000e0000 */
[----:B------:R-:W-:Y:S01]  /*7290*/  USHF.L.U32 UR8, UR8, 0xc, URZ ;  /* 0x0000000c08087899 */ /* 0x000fe2000800063f */
[----:B------:R-:W-:Y:S01]  /*72a0*/  ISETP.GT.AND P1, PT, R4, 0x1, PT ;  /* 0x000000010400780c */ /* 0x000fe20003f24270 */
[----:B------:R-:W-:Y:S01]  /*72b0*/  UIADD3.X UR33, URZ, UR31, URZ, UP1, !UPT ;  /* 0x0000001f3f217290 */ /* 0x000fe20008ffe43f */
[----:B------:R-:W-:Y:S01]  /*72c0*/  ISETP.NE.AND P0, PT, R6, 0xe, PT ;  /* 0x0000000e0600780c */ /* 0x000fe20003f05270 */
[----:B------:R-:W-:Y:S01]  /*72d0*/  ULEA UR11, UR28, UR8, 0xb ;  /* 0x000000081c0b7291 */ /* 0x000fe2000f8e583f */
[----:B------:R-:W-:Y:S01]  /*72e0*/  VIADD R22, R22, 0x20 ;  /* 0x0000002016167836 */ /* 0x000fe20000000000 */
[----:B------:R-:W-:Y:S01]  /*72f0*/  ULOP3.LUT UR8, UR8, 0xc00, UR27, 0xf8, !UPT ;  /* 0x00000c0008087892 */ /* 0x000fe2000f8ef81b */
[----:B------:R-:W-:Y:S01]  /*7300*/  SEL R14, RZ, 0x1, P0 ;  /* 0x00000001ff0e7807 */ /* 0x000fe20000000000 */
[----:B------:R-:W-:Y:S01]  /*7310*/  ULEA UR11, UR11, UR17, 0x1 ;  /* 0x000000110b0b7291 */ /* 0x000fe2000f8e083f */
[----:B------:R-:W-:Y:S01]  /*7320*/  SEL R6, R6, RZ, P0 ;  /* 0x000000ff06067207 */ /* 0x000fe20000000000 */
[----:B------:R-:W-:Y:S01]  /*7330*/  ULEA UR8, UR8, UR17, 0x1 ;  /* 0x0000001108087291 */ /* 0x000fe2000f8e083f */
[----:B------:R-:W-:Y:S01]  /*7340*/  LOP3.LUT R5, R5, R14, RZ, 0x3c, !PT ;  /* 0x0000000e05057212 */ /* 0x000fe200078e3cff */
[----:B------:R-:W-:-:S02]  /*7350*/  UIADD3 UR21, UR11, 0x200, URZ ;  /* 0x000002000b157890 */ /* 0x000fc4000fffe03f */
[----:B------:R-:W-:Y:S02]  /*7360*/  UIADD3.X UR17, URZ, UR31, URZ, UP0, !UPT ;  /* 0x0000001f3f117290 */ /* 0x000fe400087fe43f */
[----:B------:R-:W-:Y:S01]  /*7370*/  UIADD3 UR24, UR8, 0x1c200, URZ ;  /* 0x0001c20008187890 */ /* 0x000fe2000fffe03f */
[----:B------:R-:W-:Y:S01]  /*7380*/  UMOV UR18, 0x0 ;  /* 0x0000000000127882 */ /* 0x000fe20000000000 */
[----:B------:R-:W-:Y:S01]  /*7390*/  UMOV UR19, 0x10000000 ;  /* 0x1000000000137882 */ /* 0x000fe20000000000 */
[----:B------:R-:W-:Y:S01]  /*73a0*/  UMOV UR11, UR25 ;  /* 0x00000019000b7c82 */ /* 0x000fe20008000000 */
[----:B------:R-:W-:-:S03]  /*73b0*/  UMOV UR8, UR21 ;  /* 0x0000001500087c82 */ /* 0x000fc60008000000 */
[----:B------:R0:W-:Y:S02]  /*73c0*/  UTMALDG.3D.MULTICAST [UR8], [UR16], UR20, desc[UR18] ;  /* 0x00001208100073b4 */ /* 0x0001e40008011814 */
[----:B0-----:R-:W-:Y:S01]  /*73d0*/  UMOV UR8, UR24 ;  /* 0x0000001800087c82 */ /* 0x001fe20008000000 */
[----:B------:R-:W-:Y:S02]  /*73e0*/  UMOV UR11, UR26 ;  /* 0x0000001a000b7c82 */ /* 0x000fe40008000000 */
[----:B------:R0:W-:Y:S02]  /*73f0*/  UTMALDG.3D.MULTICAST [UR8], [UR32], UR29, desc[UR18] ;  /* 0x00001208200073b4 */ /* 0x0001e4000801181d */
[----:B0-----:R-:W-:Y:S05]  /*7400*/  @P1 BRA `(.L_x_175) ;  /* 0xfffffffc00341947 */ /* 0x001fea000383ffff */
.L_x_172:
[----:B------:R-:W-:Y:S05]  /*7410*/  BSYNC B1 ;  /* 0x0000000000017941 */ /* 0x000fea0003800000 */
.L_x_171:
[----:B------:R-:W-:Y:S01]  /*7420*/  LOP3.LUT P1, RZ, R10, 0xff, RZ, 0xc0, !PT ;  /* 0x000000ff0aff7812 */ /* 0x000fe2000782c0ff */
[C---:B------:R-:W-:Y:S01]  /*7430*/  IMAD.IADD R12, R3.reuse, 0x1, R12 ;  /* 0x00000001030c7824 */ /* 0x040fe200078e020c */
[----:B------:R-:W-:Y:S01]  /*7440*/  ULDC.64 UR8, c[0x0][0x650] ;  /* 0x0001940000087ab9 */ /* 0x000fe20000000a00 */
[----:B------:R-:W-:Y:S01]  /*7450*/  ISETP.GE.U32.AND P2, PT, R3, 0xe, PT ;  /* 0x0000000e0300780c */ /* 0x000fe20003f46070 */
[----:B------:R-:W-:Y:S01]  /*7460*/  BSSY B1, `(.L_x_176) ;  /* 0x000006b000017945 */ /* 0x000fe20003800000 */
[----:B------:R-:W-:Y:S01]  /*7470*/  IMAD.MOV.U32 R11, RZ, RZ, -0x1 ;  /* 0xffffffffff0b7424 */ /* 0x000fe200078e00ff */
[----:B------:R-:W-:Y:S01]  /*7480*/  SHF.R.U32.HI R4, RZ, 0x1, R12 ;  /* 0x00000001ff047819 */ /* 0x000fe2000001160c */
[----:B------:R-:W-:Y:S01]  /*7490*/  IMAD.MOV.U32 R20, RZ, RZ, -0x1 ;  /* 0xffffffffff147424 */ /* 0x000fe200078e00ff */
[----:B------:R-:W-:Y:S01]  /*74a0*/  ISETP.GT.U32.AND P0, PT, R12, 0xd, PT ;  /* 0x0000000d0c00780c */ /* 0x000fe20003f04070 */
[----:B------:R-:W-:Y:S01]  /*74b0*/  IMAD.MOV.U32 R13, RZ, RZ, -0x1 ;  /* 0xffffffffff0d7424 */ /* 0x000fe200078e00ff */
[----:B------:R-:W-:-:S02]  /*74c0*/  PRMT R10, RZ, 0x7610, R10 ;  /* 0x00007610ff0a7816 */ /* 0x000fc4000000000a */
[----:B------:R-:W-:Y:S01]  /*74d0*/  ISETP.LT.U32.AND P0, PT, R3, 0xe, P0 ;  /* 0x0000000e0300780c */ /* 0x000fe20000701070 */
[----:B------:R-:W0:Y:S01]  /*74e0*/  @P1 S2R R6, SR_CgaCtaId ;  /* 0x0000000000061919 */ /* 0x000e220000008800 */
[----:B------:R-:W-:-:S04]  /*74f0*/  @P1 MOV R5, 0x400 ;  /* 0x0000040000051802 */ /* 0x000fc80000000f00 */
[----:B0-----:R-:W-:Y:S01]  /*7500*/  @P1 LEA R6, R6, R5, 0x18 ;  /* 0x0000000506061211 */ /* 0x001fe200078ec0ff */
[----:B------:R-:W-:-:S03]  /*7510*/  IMAD.WIDE.U32 R4, R4, -0x6db6db6d, RZ ;  /* 0x9249249304047825 */ /* 0x000fc600078e00ff */
[----:B------:R0:W-:Y:S01]  /*7520*/  @P1 SYNCS.ARRIVE.TRANS64.A1T0 RZ, [R6+URZ+0xf8], RZ ;  /* 0x0000f8ff06ff19a7 */ /* 0x0001e2000810003f */
[----:B------:R-:W-:Y:S02]  /*7530*/  IADD3 R16, P1, R16, UR22, RZ ;  /* 0x0000001610107c10 */ /* 0x000fe4000ff3e0ff */
[----:B------:R-:W-:Y:S02]  /*7540*/  SHF.R.U32.HI R7, RZ, 0x2, R5 ;  /* 0x00000002ff077819 */ /* 0x000fe40000011605 */
[----:B------:R-:W-:Y:S02]  /*7550*/  SEL R5, RZ, 0x1, !P0 ;  /* 0x00000001ff057807 */ /* 0x000fe40004000000 */
[----:B------:R-:W-:Y:S01]  /*7560*/  IADD3.X R17, R17, UR13, RZ, P1, !PT ;  /* 0x0000000d11117c10 */ /* 0x000fe20008ffe4ff */
[----:B------:R-:W-:Y:S01]  /*7570*/  IMAD R12, R7, -0xe, R12 ;  /* 0xfffffff2070c7824 */ /* 0x000fe200078e020c */
[----:B------:R-:W-:Y:S02]  /*7580*/  ISETP.GE.U32.AND P0, PT, R16, UR8, PT ;  /* 0x0000000810007c0c */ /* 0x000fe4000bf06070 */
[----:B------:R-:W-:-:S02]  /*7590*/  LOP3.LUT R0, R0, R5, RZ, 0x3c, !PT ;  /* 0x0000000500007212 */ /* 0x000fc400078e3cff */
[----:B------:R-:W-:Y:S02]  /*75a0*/  ISETP.GE.U32.AND.EX P0, PT, R17, UR9, PT, P0 ;  /* 0x0000000911007c0c */ /* 0x000fe4000bf06100 */
[----:B------:R-:W-:Y:S02]  /*75b0*/  @P2 LOP3.LUT R0, R0, 0x1, R7, 0x78, !PT ;  /* 0x0000000100002812 */ /* 0x000fe400078e7807 */
[----:B------:R-:W-:-:S09]  /*75c0*/  PRMT R4, RZ, 0x7610, R4 ;  /* 0x00007610ff047816 */ /* 0x000fd20000000004 */
[----:B0-----:R-:W-:Y:S05]  /*75d0*/  @P0 BRA `(.L_x_177) ;  /* 0x00000004004c0947 */ /* 0x001fea0003800000 */
[----:B------:R-:W0:Y:S01]  /*75e0*/  S2R R14, SR_CTAID.X ;  /* 0x00000000000e7919 */ /* 0x000e220000002500 */
[----:B------:R-:W-:Y:S01]  /*75f0*/  ULDC.64 UR8, c[0x0][0x628] ;  /* 0x00018a0000087ab9 */ /* 0x000fe20000000a00 */
[----:B------:R-:W1:Y:S01]  /*7600*/  LDC R15, c[0x0][0x144] ;  /* 0x00005100ff0f7b82 */ /* 0x000e620000000800 */
[----:B------:R-:W-:Y:S01]  /*7610*/  ISETP.NE.U32.AND P0, PT, RZ, UR8, PT ;  /* 0x00000008ff007c0c */ /* 0x000fe2000bf05070 */
[----:B------:R-:W2:Y:S01]  /*7620*/  S2R R11, SR_CTAID.Y ;  /* 0x00000000000b7919 */ /* 0x000ea20000002600 */
[----:B------:R-:W-:Y:S01]  /*7630*/  ULDC UR10, c[0x0][0x150] ;  /* 0x00005400000a7ab9 */ /* 0x000fe20000000800 */
[----:B------:R-:W-:Y:S01]  /*7640*/  ULDC UR11, c[0x0][0x630] ;  /* 0x00018c00000b7ab9 */ /* 0x000fe20000000800 */
[----:B------:R-:W-:Y:S01]  /*7650*/  ISETP.NE.AND.EX P0, PT, RZ, UR9, PT, P0 ;  /* 0x00000009ff007c0c */ /* 0x000fe2000bf05300 */
[----:B------:R-:W-:Y:S01]  /*7660*/  IMAD.MOV.U32 R4, RZ, RZ, R16 ;  /* 0x000000ffff047224 */ /* 0x000fe200078e0010 */
[----:B0-----:R-:W-:-:S05]  /*7670*/  I2FP.F32.U32 R5, R14 ;  /* 0x0000000e00057245 */ /* 0x001fca0000201000 */
[----:B------:R-:W-:Y:S01]  /*7680*/  FMUL R20, R5, UR10 ;  /* 0x0000000a05147c20 */ /* 0x000fe20008400000 */
[----:B------:R-:W-:-:S05]  /*7690*/  IMAD.MOV.U32 R5, RZ, RZ, R17 ;  /* 0x000000ffff057224 */ /* 0x000fca00078e0011 */
[----:B--2---:R-:W-:Y:S05]  /*76a0*/  @!P0 BRA `(.L_x_178) ;  /* 0x0000000000288947 */ /* 0x004fea0003800000 */
[----:B------:R-:W-:Y:S02]  /*76b0*/  ULDC UR10, c[0x0][0x634] ;  /* 0x00018d00000a7ab9 */ /* 0x000fe40000000800 */
[----:B------:R-:W-:-:S05]  /*76c0*/  IADD3 R5, P0, R16, UR10, RZ ;  /* 0x0000000a10057c10 */ /* 0x000fca000ff1e0ff */
[----:B------:R-:W-:-:S04]  /*76d0*/  IMAD.X R13, RZ, RZ, R17, P0 ;  /* 0x000000ffff0d7224 */ /* 0x000fc800000e0611 */
[----:B------:R-:W-:-:S04]  /*76e0*/  IMAD.WIDE.U32 R6, R13, UR8, RZ ;  /* 0x000000080d067c25 */ /* 0x000fc8000f8e00ff */
[----:B------:R-:W-:-:S04]  /*76f0*/  IMAD.WIDE.U32 R6, P0, R5, UR9, R6 ;  /* 0x0000000905067c25 */ /* 0x000fc8000f800006 */
[----:B------:R-:W-:-:S04]  /*7700*/  IMAD.WIDE.U32 R4, R5, UR8, RZ ;  /* 0x0000000805047c25 */ /* 0x000fc8000f8e00ff */
[----:B------:R-:W-:Y:S01]  /*7710*/  IMAD.MOV.U32 R4, RZ, RZ, R7 ;  /* 0x000000ffff047224 */ /* 0x000fe200078e0007 */
[----:B------:R-:W-:Y:S01]  /*7720*/  IADD3 RZ, P1, R5, R6, RZ ;  /* 0x0000000605ff7210 */ /* 0x000fe20007f3e0ff */
[----:B------:R-:W-:-:S04]  /*7730*/  IMAD.X R5, RZ, RZ, RZ, P0 ;  /* 0x000000ffff057224 */ /* 0x000fc800000e06ff */
[----:B------:R-:W-:-:S08]  /*7740*/  IMAD.WIDE.U32.X R4, R13, UR9, R4, P1 ;  /* 0x000000090d047c25 */ /* 0x000fd000088e0404 */
.L_x_178:
[--C-:B------:R-:W-:Y:S01]  /*7750*/  SHF.R.U64 R13, R4, UR11, R5.reuse ;  /* 0x0000000b040d7c19 */ /* 0x100fe20008001205 */
[----:B------:R-:W0:Y:S01]  /*7760*/  F2I.U32.TRUNC.NTZ R20, R20 ;  /* 0x0000001400147305 */ /* 0x000e22000020f000 */
[----:B------:R-:W-:Y:S01]  /*7770*/  SHF.R.U32.HI R4, RZ, UR11, R5 ;  /* 0x0000000bff047c19 */ /* 0x000fe20008011605 */
[----:B------:R-:W-:Y:S01]  /*7780*/  ULDC.64 UR8, c[0x0][0x620] ;  /* 0x0001880000087ab9 */ /* 0x000fe20000000a00 */
[----:B------:R-:W-:Y:S01]  /*7790*/  IADD3 R7, P0, RZ, -R13, RZ ;  /* 0x8000000dff077210 */ /* 0x000fe20007f1e0ff */
[----:B------:R-:W-:Y:S01]  /*77a0*/  ULDC.64 UR10, c[0x0][0x640] ;  /* 0x00019000000a7ab9 */ /* 0x000fe20000000a00 */
[----:B------:R-:W2:Y:S03]  /*77b0*/  LDC R22, c[0x0][0x148] ;  /* 0x00005200ff167b82 */ /* 0x000ea60000000800 */
[----:B------:R-:W-:Y:S01]  /*77c0*/  IMAD.X R4, RZ, RZ, ~R4, P0 ;  /* 0x000000ffff047224 */ /* 0x000fe200000e0e04 */
[----:B------:R-:W-:-:S03]  /*77d0*/  ISETP.NE.U32.AND P0, PT, RZ, UR10, PT ;  /* 0x0000000aff007c0c */ /* 0x000fc6000bf05070 */
[----:B------:R-:W-:Y:S01]  /*77e0*/  IMAD R6, R4, UR8, RZ ;  /* 0x0000000804067c24 */ /* 0x000fe2000f8e02ff */
[----:B------:R-:W-:Y:S01]  /*77f0*/  ISETP.NE.AND.EX P0, PT, RZ, UR11, PT, P0 ;  /* 0x0000000bff007c0c */ /* 0x000fe2000bf05300 */
[----:B------:R-:W-:Y:S01]  /*7800*/  IMAD.WIDE.U32 R4, R7, UR8, R16 ;  /* 0x0000000807047c25 */ /* 0x000fe2000f8e0010 */
[----:B------:R-:W-:-:S03]  /*7810*/  ULDC UR8, c[0x0][0x618] ;  /* 0x0001860000087ab9 */ /* 0x000fc60000000800 */
[----:B------:R-:W-:Y:S01]  /*7820*/  IMAD R7, R7, UR9, R6 ;  /* 0x0000000907077c24 */ /* 0x000fe2000f8e0206 */
[----:B------:R-:W-:Y:S01]  /*7830*/  ULDC UR9, c[0x0][0x154] ;  /* 0x0000550000097ab9 */ /* 0x000fe20000000800 */
[----:B0-----:R-:W-:Y:S02]  /*7840*/  IMAD.MOV R6, RZ, RZ, -R20 ;  /* 0x000000ffff067224 */ /* 0x001fe400078e0a14 */
[----:B------:R-:W-:Y:S02]  /*7850*/  IMAD.IADD R5, R5, 0x1, R7 ;  /* 0x0000000105057824 */ /* 0x000fe400078e0207 */
[----:B-1----:R-:W-:Y:S01]  /*7860*/  IMAD R14, R15, R6, R14 ;  /* 0x000000060f0e7224 */ /* 0x002fe200078e020e */
[----:B------:R-:W-:Y:S02]  /*7870*/  I2FP.F32.U32 R6, R11 ;  /* 0x0000000b00067245 */ /* 0x000fe40000201000 */
[--C-:B------:R-:W-:Y:S02]  /*7880*/  SHF.R.U64 R15, R4, UR8, R5.reuse ;  /* 0x00000008040f7c19 */ /* 0x100fe40008001205 */
[----:B------:R-:W-:Y:S01]  /*7890*/  SHF.R.U32.HI R4, RZ, UR8, R5 ;  /* 0x00000008ff047c19 */ /* 0x000fe20008011605 */
[----:B------:R-:W-:Y:S01]  /*78a0*/  FMUL R6, R6, UR9 ;  /* 0x0000000906067c20 */ /* 0x000fe20008400000 */
[----:B------:R-:W-:-:S02]  /*78b0*/  ULDC UR8, c[0x0][0x608] ;  /* 0x0001820000087ab9 */ /* 0x000fc40000000800 */
[--C-:B------:R-:W-:Y:S01]  /*78c0*/  SHF.R.U64 R21, R15, UR8, R4.reuse ;  /* 0x000000080f157c19 */ /* 0x100fe20008001204 */
[----:B------:R0:W1:Y:S01]  /*78d0*/  F2I.U32.TRUNC.NTZ R24, R6 ;  /* 0x0000000600187305 */ /* 0x000062000020f000 */
[----:B------:R-:W-:Y:S01]  /*78e0*/  SHF.R.U32.HI R4, RZ, UR8, R4 ;  /* 0x00000008ff047c19 */ /* 0x000fe20008011604 */
[----:B------:R-:W-:-:S03]  /*78f0*/  ULDC UR8, c[0x0][0x658] ;  /* 0x0001960000087ab9 */ /* 0x000fc60000000800 */
[--C-:B------:R-:W-:Y:S02]  /*7900*/  SHF.R.U64 R20, R21, UR8, R4.reuse ;  /* 0x0000000815147c19 */ /* 0x100fe40008001204 */
[----:B------:R-:W-:-:S03]  /*7910*/  SHF.R.U32.HI R23, RZ, UR8, R4 ;  /* 0x00000008ff177c19 */ /* 0x000fc60008011604 */
[----:B------:R-:W-:Y:S02]  /*7920*/  IMAD.MOV.U32 R4, RZ, RZ, R20 ;  /* 0x000000ffff047224 */ /* 0x000fe400078e0014 */
[----:B------:R-:W-:Y:S01]  /*7930*/  IMAD.MOV.U32 R5, RZ, RZ, R23 ;  /* 0x000000ffff057224 */ /* 0x000fe200078e0017 */
[----:B0-----:R-:W-:Y:S06]  /*7940*/  @!P0 BRA `(.L_x_179) ;  /* 0x0000000000288947 */ /* 0x001fec0003800000 */
        /* <DEDUP_REMOVED lines=10> */
.L_x_179:
[----:B------:R-:W-:Y:S01]  /*79f0*/  ISETP.NE.AND P0, PT, R2, 0x1, PT ;  /* 0x000000010200780c */ /* 0x000fe20003f05270 */
[----:B------:R-:W-:Y:S01]  /*7a00*/  ULDC UR8, c[0x0][0x648] ;  /* 0x0001920000087ab9 */ /* 0x000fe20000000800 */
[----:B-1----:R-:W-:Y:S01]  /*7a10*/  IMAD.MOV R24, RZ, RZ, -R24 ;  /* 0x000000ffff187224 */ /* 0x002fe200078e0a18 */
[----:B------:R-:W-:Y:S01]  /*7a20*/  SHF.R.U64 R4, R4, UR8, R5 ;  /* 0x0000000804047c19 */ /* 0x000fe20008001205 */
[----:B------:R-:W-:Y:S01]  /*7a30*/  ULDC UR8, c[0x0][0x638] ;  /* 0x00018e0000087ab9 */ /* 0x000fe20000000800 */
[----:B------:R-:W-:Y:S01]  /*7a40*/  LOP3.LUT R21, R21, UR7, RZ, 0xc0, !PT ;  /* 0x0000000715157c12 */ /* 0x000fe2000f8ec0ff */
[----:B------:R-:W-:Y:S02]  /*7a50*/  ULDC UR9, c[0x0][0x610] ;  /* 0x0001840000097ab9 */ /* 0x000fe40000000800 */
[----:B------:R-:W-:Y:S02]  /*7a60*/  IMAD.MOV R5, RZ, RZ, -R4 ;  /* 0x000000ffff057224 */ /* 0x000fe400078e0a04 */
[----:B------:R-:W-:-:S02]  /*7a70*/  IMAD R21, R4, UR5, R21 ;  /* 0x0000000504157c24 */ /* 0x000fc4000f8e0215 */
[----:B------:R-:W-:Y:S01]  /*7a80*/  IMAD R20, R5, UR8, R20 ;  /* 0x0000000805147c24 */ /* 0x000fe2000f8e0214 */
[----:B------:R-:W-:Y:S01]  /*7a90*/  ULDC UR8, c[0x0][0x600] ;  /* 0x0001800000087ab9 */ /* 0x000fe20000000800 */
[----:B--2---:R-:W-:Y:S01]  /*7aa0*/  @P0 IMAD R14, R22, R24, R11 ;  /* 0x00000018160e0224 */ /* 0x004fe200078e020b */
[----:B------:R-:W-:Y:S01]  /*7ab0*/  LOP3.LUT R11, R15, UR4, RZ, 0xc0, !PT ;  /* 0x000000040f0b7c12 */ /* 0x000fe2000f8ec0ff */
[----:B------:R-:W-:Y:S02]  /*7ac0*/  IMAD.MOV.U32 R4, RZ, RZ, 0x1 ;  /* 0x00000001ff047424 */ /* 0x000fe400078e00ff */
[----:B------:R-:W-:Y:S02]  /*7ad0*/  IMAD R14, R21, UR9, R14 ;  /* 0x00000009150e7c24 */ /* 0x000fe4000f8e020e */
[----:B------:R-:W-:-:S05]  /*7ae0*/  IMAD R11, R20, UR8, R11 ;  /* 0x00000008140b7c24 */ /* 0x000fca000f8e020b */
[----:B------:R-:W-:Y:S02]  /*7af0*/  SEL R20, R11, R14, !P0 ;  /* 0x0000000e0b147207 */ /* 0x000fe40004000000 */
[----:B------:R-:W-:-:S07]  /*7b00*/  SEL R11, R14, R11, !P0 ;  /* 0x0000000b0e0b7207 */ /* 0x000fce0004000000 */
.L_x_177:
[----:B------:R-:W-:Y:S05]  /*7b10*/  BSYNC B1 ;  /* 0x0000000000017941 */ /* 0x000fea0003800000 */
.L_x_176:
[----:B------:R-:W-:-:S13]  /*7b20*/  LOP3.LUT P0, RZ, R4, 0xff, RZ, 0xc0, !PT ;  /* 0x000000ff04ff7812 */ /* 0x000fda000780c0ff */
[----:B------:R-:W-:Y:S05]  /*7b30*/  @P0 BRA `(.L_x_180) ;  /* 0xfffffff400300947 */ /* 0x000fea000383ffff */
[----:B------:R-:W-:Y:S05]  /*7b40*/  BSYNC B0 ;  /* 0x0000000000007941 */ /* 0x000fea0003800000 */
.L_x_169:
[----:B------:R-:W-:-:S03]  /*7b50*/  UMOV UR8, 0xffffffff ;  /* 0xffffffff00087882 */ /* 0x000fc60000000000 */
[----:B------:R-:W-:Y:S05]  /*7b60*/  BRA.DIV UR8, `(.L_x_181) ;  /* 0x0000000a087c7947 */ /* 0x000fea000b800000 */
[----:B------:R-:W-:-:S13]  /*7b70*/  ELECT P6, URZ, PT ;  /* 0x00000000003f782f */ /* 0x000fda00038c0000 */
.L_x_205:
[----:B------:R-:W-:Y:S04]  /*7b80*/  BSSY B0, `(.L_x_182) ;  /* 0x0000085000007945 */ /* 0x000fe80003800000 */
[----:B------:R-:W-:Y:S05]  /*7b90*/  @!P6 BRA `(.L_x_183) ;  /* 0x00000008000ce947 */ /* 0x000fea0003800000 */
[----:B------:R-:W-:-:S04]  /*7ba0*/  LOP3.LUT R19, R19, 0x2, RZ, 0xfc, !PT ;  /* 0x0000000213137812 */ /* 0x000fc800078efcff */
[----:B------:R-:W-:-:S13]  /*7bb0*/  ISETP.NE.AND P0, PT, R19, 0x3, PT ;  /* 0x000000031300780c */ /* 0x000fda0003f05270 */
[----:B------:R-:W-:Y:S05]  /*7bc0*/  @!P0 BRA `(.L_x_184) ;  /* 0x0000000000048947 */ /* 0x000fea0003800000 */
[----:B------:R-:W-:Y:S01]  /*7bd0*/  BPT.TRAP 0x1 ;  /* 0x000000040000795c */ /* 0x000fe20000300000 */
.L_x_184:
[----:B------:R-:W0:Y:S01]  /*7be0*/  S2R R3, SR_CgaCtaId ;  /* 0x0000000000037919 */ /* 0x000e220000008800 */
[----:B------:R-:W-:-:S04]  /*7bf0*/  MOV R2, 0x400 ;  /* 0x0000040000027802 */ /* 0x000fc80000000f00 */
[----:B0-----:R-:W-:Y:S02]  /*7c00*/  LEA R3, R3, R2, 0x18 ;  /* 0x0000000203037211 */ /* 0x001fe400078ec0ff */
[----:B------:R-:W-:-:S03]  /*7c10*/  SHF.L.U32 R2, R0, 0x1f, RZ ;  /* 0x0000001f00027819 */ /* 0x000fc600000006ff */
[----:B------:R-:W-:-:S04]  /*7c20*/  VIADD R3, R3, 0x70 ;  /* 0x0000007003037836 */ /* 0x000fc80000000000 */
[C---:B------:R-:W-:Y:S02]  /*7c30*/  IMAD R7, R12.reuse, 0x8, R3 ;  /* 0x000000080c077824 */ /* 0x040fe400078e0203 */
[----:B------:R-:W-:Y:S02]  /*7c40*/  VIADD R12, R12, 0x1 ;  /* 0x000000010c0c7836 */ /* 0x000fe40000000000 */
[----:B------:R-:W0:Y:S03]  /*7c50*/  SYNCS.PHASECHK.TRANS64.TRYWAIT P0, [R7+URZ], R2 ;  /* 0x00000002070075a7 */ /* 0x000e26000800017f */
[----:B------:R-:W-:-:S04]  /*7c60*/  ISETP.NE.AND P1, PT, R12, 0xe, PT ;  /* 0x0000000e0c00780c */ /* 0x000fc80003f25270 */
[----:B------:R-:W-:Y:S02]  /*7c70*/  SEL R5, RZ, 0x1, P1 ;  /* 0x00000001ff057807 */ /* 0x000fe40000800000 */
[----:B------:R-:W-:Y:S02]  /*7c80*/  SEL R12, R12, RZ, P1 ;  /* 0x000000ff0c0c7207 */ /* 0x000fe40000800000 */
[----:B------:R-:W-:-:S03]  /*7c90*/  LOP3.LUT R5, R0, R5, RZ, 0x3c, !PT ;  /* 0x0000000500057212 */ /* 0x000fc600078e3cff */
[----:B------:R-:W-:Y:S01]  /*7ca0*/  IMAD R9, R12, 0x8, R3 ;  /* 0x000000080c097824 */ /* 0x000fe200078e0203 */
[----:B------:R-:W-:Y:S01]  /*7cb0*/  SHF.L.U32 R4, R5, 0x1f, RZ ;  /* 0x0000001f05047819 */ /* 0x000fe200000006ff */
[----:B0-----:R-:W-:Y:S06]  /*7cc0*/  @!P0 BRA `(.L_x_185) ;  /* 0x0000000800448947 */ /* 0x001fec0003800000 */
.L_x_206:
[----:B------:R-:W1:Y:S01]  /*7cd0*/  SYNCS.PHASECHK.TRANS64.TRYWAIT P0, [R9+URZ], R4 ;  /* 0x00000004090075a7 */ /* 0x000e62000800017f */
[----:B------:R-:W-:-:S05]  /*7ce0*/  VIADD R0, R12, 0x1 ;  /* 0x000000010c007836 */ /* 0x000fca0000000000 */
[----:B------:R-:W-:-:S04]  /*7cf0*/  ISETP.NE.AND P1, PT, R0, 0xe, PT ;  /* 0x0000000e0000780c */ /* 0x000fc80003f25270 */
[----:B0-----:R-:W-:Y:S02]  /*7d00*/  SEL R2, RZ, 0x1, P1 ;  /* 0x00000001ff027807 */ /* 0x001fe40000800000 */
[----:B------:R-:W-:Y:S02]  /*7d10*/  SEL R0, R0, RZ, P1 ;  /* 0x000000ff00007207 */ /* 0x000fe40000800000 */
[----:B------:R-:W-:-:S03]  /*7d20*/  LOP3.LUT R7, R5, R2, RZ, 0x3c, !PT ;  /* 0x0000000205077212 */ /* 0x000fc600078e3cff */
[----:B------:R-:W-:Y:S01]  /*7d30*/  IMAD R6, R0, 0x8, R3 ;  /* 0x0000000800067824 */ /* 0x000fe200078e0203 */
[----:B------:R-:W-:Y:S01]  /*7d40*/  SHF.L.U32 R5, R7, 0x1f, RZ ;  /* 0x0000001f07057819 */ /* 0x000fe200000006ff */
[----:B-1----:R-:W-:Y:S06]  /*7d50*/  @!P0 BRA `(.L_x_186) ;  /* 0x0000000800348947 */ /* 0x002fec0003800000 */
.L_x_207:
[----:B------:R-:W1:Y:S01]  /*7d60*/  SYNCS.PHASECHK.TRANS64.TRYWAIT P0, [R6+URZ], R5 ;  /* 0x00000005060075a7 */ /* 0x000e62000800017f */
[----:B------:R-:W-:-:S05]  /*7d70*/  VIADD R0, R0, 0x1 ;  /* 0x0000000100007836 */ /* 0x000fca0000000000 */
[----:B------:R-:W-:-:S04]  /*7d80*/  ISETP.NE.AND P1, PT, R0, 0xe, PT ;  /* 0x0000000e0000780c */ /* 0x000fc80003f25270 */
[----:B------:R-:W-:Y:S02]  /*7d90*/  SEL R2, RZ, 0x1, P1 ;  /* 0x00000001ff027807 */ /* 0x000fe40000800000 */
[----:B------:R-:W-:Y:S02]  /*7da0*/  SEL R0, R0, RZ, P1 ;  /* 0x000000ff00007207 */ /* 0x000fe40000800000 */
[----:B------:R-:W-:-:S03]  /*7db0*/  LOP3.LUT R7, R7, R2, RZ, 0x3c, !PT ;  /* 0x0000000207077212 */ /* 0x000fc600078e3cff */
[----:B0-----:R-:W-:Y:S01]  /*7dc0*/  IMAD R9, R0, 0x8, R3 ;  /* 0x0000000800097824 */ /* 0x001fe200078e0203 */
[----:B------:R-:W-:Y:S01]  /*7dd0*/  SHF.L.U32 R4, R7, 0x1f, RZ ;  /* 0x0000001f07047819 */ /* 0x000fe200000006ff */
[----:B-1----:R-:W-:Y:S06]  /*7de0*/  @!P0 BRA `(.L_x_187) ;  /* 0x0000000800248947 */ /* 0x002fec0003800000 */
.L_x_208:
        /* <DEDUP_REMOVED lines=9> */
.L_x_209:
        /* <DEDUP_REMOVED lines=9> */
.L_x_210:
        /* <DEDUP_REMOVED lines=9> */
.L_x_211:
        /* <DEDUP_REMOVED lines=9> */
.L_x_212:
        /* <DEDUP_REMOVED lines=9> */
.L_x_213:
        /* <DEDUP_REMOVED lines=9> */
.L_x_214:
        /* <DEDUP_REMOVED lines=9> */
.L_x_215:
        /* <DEDUP_REMOVED lines=9> */
.L_x_216:
        /* <DEDUP_REMOVED lines=9> */
.L_x_217:
[----:B------:R-:W1:Y:S01]  /*8300*/  SYNCS.PHASECHK.TRANS64.TRYWAIT P0, [R6+URZ], R5 ;  /* 0x00000005060075a7 */ /* 0x000e62000800017f */
[----:B------:R-:W-:-:S05]  /*8310*/  VIADD R0, R0, 0x1 ;  /* 0x0000000100007836 */ /* 0x000fca0000000000 */
[----:B------:R-:W-:-:S04]  /*8320*/  ISETP.NE.AND P1, PT, R0, 0xe, PT ;  /* 0x0000000e0000780c */ /* 0x000fc80003f25270 */
[----:B------:R-:W-:Y:S02]  /*8330*/  SEL R2, RZ, 0x1, P1 ;  /* 0x00000001ff027807 */ /* 0x000fe40000800000 */
[----:B------:R-:W-:Y:S02]  /*8340*/  SEL R0, R0, RZ, P1 ;  /* 0x000000ff00007207 */ /* 0x000fe40000800000 */
[----:B------:R-:W-:Y:S01]  /*8350*/  LOP3.LUT R2, R7, R2, RZ, 0x3c, !PT ;  /* 0x0000000207027212 */ /* 0x000fe200078e3cff */
[----:B-1----:R-:W-:Y:S06]  /*8360*/  @!P0 BRA `(.L_x_197) ;  /* 0x00000004008c8947 */ /* 0x002fec0003800000 */
.L_x_218:
[----:B------:R-:W-:Y:S01]  /*8370*/  IMAD R3, R0, 0x8, R3 ;  /* 0x0000000800037824 */ /* 0x000fe200078e0203 */
[----:B------:R-:W-:-:S07]  /*8380*/  SHF.L.U32 R0, R2, 0x1f, RZ ;  /* 0x0000001f02007819 */ /* 0x000fce00000006ff */
.L_x_198:
[----:B--2---:R2:W3:Y:S02]  /*8390*/  SYNCS.PHASECHK.TRANS64.TRYWAIT P0, [R3+URZ], R0 ;  /* 0x00000000030075a7 */ /* 0x0044e4000800017f */
[----:B---3--:R-:W-:Y:S05]  /*83a0*/  @!P0 NANOSLEEP.SYNCS 0x989680 ;  /* 0x009896800000895d */ /* 0x008fea0003900000 */
[----:B------:R-:W3:Y:S02]  /*83b0*/  @!P0 SYNCS.PHASECHK.TRANS64 P0, [R3+URZ], R0 ;  /* 0x00000000030085a7 */ /* 0x000ee4000800007f */
[----:B---3--:R-:W-:Y:S05]  /*83c0*/  @!P0 BRA `(.L_x_198) ;  /* 0xfffffffc00f08947 */ /* 0x008fea000383ffff */
.L_x_183:
[----:B------:R-:W-:Y:S05]  /*83d0*/  BSYNC B0 ;  /* 0x0000000000007941 */ /* 0x000fea0003800000 */
.L_x_182:
[----:B------:R-:W-:Y:S05]  /*83e0*/  EXIT ;  /* 0x000000000000794d */ /* 0x000fea0003800000 */
.L_x_22:
[----:B---3--:R3:W4:Y:S02]  /*83f0*/  SYNCS.PHASECHK.TRANS64.TRYWAIT P1, [R3+URZ], R0 ;  /* 0x00000000030075a7 */ /* 0x008724000802017f */
[----:B----4-:R-:W-:Y:S05]  /*8400*/  @!P1 NANOSLEEP.SYNCS 0x989680 ;  /* 0x009896800000995d */ /* 0x010fea0003900000 */
[----:B------:R-:W4:Y:S02]  /*8410*/  @!P1 SYNCS.PHASECHK.TRANS64 P1, [R3+URZ], R0 ;  /* 0x00000000030095a7 */ /* 0x000f24000802007f */
[----:B----4-:R-:W-:Y:S05]  /*8420*/  @!P1 BRA `(.L_x_22) ;  /* 0xfffffffc00f09947 */ /* 0x010fea000383ffff */
[----:B------:R-:W-:Y:S05]  /*8430*/  BRA `(.L_x_21) ;  /* 0xffffff9000987947 */ /* 0x000fea000383ffff */
.L_x_27:
[----:B-1----:R1:W2:Y:S02]  /*8440*/  SYNCS.PHASECHK.TRANS64.TRYWAIT P1, [R5+URZ], R4 ;  /* 0x00000004050075a7 */ /* 0x0022a4000802017f */
[----:B--2---:R-:W-:Y:S05]  /*8450*/  @!P1 NANOSLEEP.SYNCS 0x989680 ;  /* 0x009896800000995d */ /* 0x004fea0003900000 */
[----:B------:R-:W2:Y:S02]  /*8460*/  @!P1 SYNCS.PHASECHK.TRANS64 P1, [R5+URZ], R4 ;  /* 0x00000004050095a7 */ /* 0x000ea4000802007f */
[----:B--2---:R-:W-:Y:S05]  /*8470*/  @!P1 BRA `(.L_x_27) ;  /* 0xfffffffc00f09947 */ /* 0x004fea000383ffff */
[----:B------:R-:W-:Y:S05]  /*8480*/  BRA `(.L_x_26) ;  /* 0xffffff9400487947 */ /* 0x000fea000383ffff */
.L_x_170:
[----:B------:R-:W-:Y:S01]  /*8490*/  BSSY B1, `(.L_x_199) ;  /* 0x0000006000017945 */ /* 0x000fe20003800000 */
[----:B------:R-:W-:-:S07]  /*84a0*/  IMAD.MOV.U32 R15, RZ, RZ, -0x1 ;  /* 0xffffffffff0f7424 */ /* 0x000fce00078e00ff */
[----:B------:R-:W-:Y:S05]  /*84b0*/  WARPSYNC.COLLECTIVE R15, `(.L_x_200) ;  /* 0x000000000f0c7348 */ /* 0x000fea0003c00000 */
[----:B------:R-:W-:Y:S02]  /*84c0*/  ELECT P6, UR62, PT ;  /* 0x00000000003e782f */ /* 0x000fe400038c0000 */
[----:B------:R-:W-:Y:S01]  /*84d0*/  MOV R14, UR62 ;  /* 0x0000003e000e7c02 */ /* 0x000fe20008000f00 */
[----:B------:R-:W-:Y:S10]  /*84e0*/  ENDCOLLECTIVE ;  /* 0x000000000000791b */ /* 0x000ff40003800000 */
.L_x_200:
[----:B------:R-:W-:Y:S05]  /*84f0*/  BSYNC B1 ;  /* 0x0000000000017941 */ /* 0x000fea0003800000 */
.L_x_199:
[----:B------:R-:W-:Y:S05]  /*8500*/  BRA `(.L_x_201) ;  /* 0xffffffe800c87947 */ /* 0x000fea000383ffff */
.L_x_173:
[----:B0-----:R0:W1:Y:S02]  /*8510*/  SYNCS.PHASECHK.TRANS64.TRYWAIT P0, [R14+URZ+0x70], R7 ;  /* 0x000070070e0075a7 */ /* 0x001064000800017f */
[----:B-1----:R-:W-:Y:S05]  /*8520*/  @!P0 NANOSLEEP.SYNCS 0x989680 ;  /* 0x009896800000895d */ /* 0x002fea0003900000 */
[----:B------:R-:W1:Y:S02]  /*8530*/  @!P0 SYNCS.PHASECHK.TRANS64 P0, [R14+URZ+0x70], R7 ;  /* 0x000070070e0085a7 */ /* 0x000e64000800007f */
[----:B-1----:R-:W-:Y:S05]  /*8540*/  @!P0 BRA `(.L_x_173) ;  /* 0xfffffffc00f08947 */ /* 0x002fea000383ffff */
[----:B------:R-:W-:Y:S05]  /*8550*/  BRA `(.L_x_202) ;  /* 0xffffffec00047947 */ /* 0x000fea000383ffff */
.L_x_181:
[----:B------:R-:W-:Y:S01]  /*8560*/  BSSY B0, `(.L_x_203) ;  /* 0x0000006000007945 */ /* 0x000fe20003800000 */
[----:B------:R-:W-:-:S07]  /*8570*/  IMAD.MOV.U32 R15, RZ, RZ, -0x1 ;  /* 0xffffffffff0f7424 */ /* 0x000fce00078e00ff */
[----:B------:R-:W-:Y:S05]  /*8580*/  WARPSYNC.COLLECTIVE R15, `(.L_x_204) ;  /* 0x000000000f0c7348 */ /* 0x000fea0003c00000 */
[----:B------:R-:W-:Y:S02]  /*8590*/  ELECT P6, UR62, PT ;  /* 0x00000000003e782f */ /* 0x000fe400038c0000 */
[----:B------:R-:W-:Y:S01]  /*85a0*/  MOV R14, UR62 ;  /* 0x0000003e000e7c02 */ /* 0x000fe20008000f00 */
[----:B------:R-:W-:Y:S10]  /*85b0*/  ENDCOLLECTIVE ;  /* 0x000000000000791b */ /* 0x000ff40003800000 */
.L_x_204:
[----:B------:R-:W-:Y:S05]  /*85c0*/  BSYNC B0 ;  /* 0x0000000000007941 */ /* 0x000fea0003800000 */
.L_x_203:
[----:B------:R-:W-:Y:S05]  /*85d0*/  BRA `(.L_x_205) ;  /* 0xfffffff400687947 */ /* 0x000fea000383ffff */
.L_x_185:
[----:B0-----:R0:W1:Y:S02]  /*85e0*/  SYNCS.PHASECHK.TRANS64.TRYWAIT P0, [R7+URZ], R2 ;  /* 0x00000002070075a7 */ /* 0x001064000800017f */
[----:B-1----:R-:W-:Y:S05]  /*85f0*/  @!P0 NANOSLEEP.SYNCS 0x989680 ;  /* 0x009896800000895d */ /* 0x002fea0003900000 */
[----:B------:R-:W1:Y:S02]  /*8600*/  @!P0 SYNCS.PHASECHK.TRANS64 P0, [R7+URZ], R2 ;  /* 0x00000002070085a7 */ /* 0x000e64000800007f */
[----:B-1----:R-:W-:Y:S05]  /*8610*/  @!P0 BRA `(.L_x_185) ;  /* 0xfffffffc00f08947 */ /* 0x002fea000383ffff */
[----:B------:R-:W-:Y:S05]  /*8620*/  BRA `(.L_x_206) ;  /* 0xfffffff400a87947 */ /* 0x000fea000383ffff */
.L_x_186:
[----:B0-----:R0:W1:Y:S02]  /*8630*/  SYNCS.PHASECHK.TRANS64.TRYWAIT P0, [R9+URZ], R4 ;  /* 0x00000004090075a7 */ /* 0x001064000800017f */
[----:B-1----:R-:W-:Y:S05]  /*8640*/  @!P0 NANOSLEEP.SYNCS 0x989680 ;  /* 0x009896800000895d */ /* 0x002fea0003900000 */
[----:B------:R-:W1:Y:S02]  /*8650*/  @!P0 SYNCS.PHASECHK.TRANS64 P0, [R9+URZ], R4 ;  /* 0x00000004090085a7 */ /* 0x000e64000800007f */
[----:B-1----:R-:W-:Y:S05]  /*8660*/  @!P0 BRA `(.L_x_186) ;  /* 0xfffffffc00f08947 */ /* 0x002fea000383ffff */
[----:B------:R-:W-:Y:S05]  /*8670*/  BRA `(.L_x_207) ;  /* 0xfffffff400b87947 */ /* 0x000fea000383ffff */
.L_x_187:
[----:B0-----:R0:W1:Y:S02]  /*8680*/  SYNCS.PHASECHK.TRANS64.TRYWAIT P0, [R6+URZ], R5 ;  /* 0x00000005060075a7 */ /* 0x001064000800017f */
[----:B-1----:R-:W-:Y:S05]  /*8690*/  @!P0 NANOSLEEP.SYNCS 0x989680 ;  /* 0x009896800000895d */ /* 0x002fea0003900000 */
[----:B------:R-:W1:Y:S02]  /*86a0*/  @!P0 SYNCS.PHASECHK.TRANS64 P0, [R6+URZ], R5 ;  /* 0x00000005060085a7 */ /* 0x000e64000800007f */
[----:B-1----:R-:W-:Y:S05]  /*86b0*/  @!P0 BRA `(.L_x_187) ;  /* 0xfffffffc00f08947 */ /* 0x002fea000383ffff */
[----:B------:R-:W-:Y:S05]  /*86c0*/  BRA `(.L_x_208) ;  /* 0xfffffff400c87947 */ /* 0x000fea000383ffff */
.L_x_188:
[----:B0-----:R0:W1:Y:S02]  /*86d0*/  SYNCS.PHASECHK.TRANS64.TRYWAIT P0, [R9+URZ], R4 ;  /* 0x00000004090075a7 */ /* 0x001064000800017f */
[----:B-1----:R-:W-:Y:S05]  /*86e0*/  @!P0 NANOSLEEP.SYNCS 0x989680 ;  /* 0x009896800000895d */ /* 0x002fea0003900000 */
[----:B------:R-:W1:Y:S02]  /*86f0*/  @!P0 SYNCS.PHASECHK.TRANS64 P0, [R9+URZ], R4 ;  /* 0x00000004090085a7 */ /* 0x000e64000800007f */
[----:B-1----:R-:W-:Y:S05]  /*8700*/  @!P0 BRA `(.L_x_188) ;  /* 0xfffffffc00f08947 */ /* 0x002fea000383ffff */
[----:B------:R-:W-:Y:S05]  /*8710*/  BRA `(.L_x_209) ;  /* 0xfffffff400d87947 */ /* 0x000fea000383ffff */
.L_x_189:
[----:B0-----:R0:W1:Y:S02]  /*8720*/  SYNCS.PHASECHK.TRANS64.TRYWAIT P0, [R6+URZ], R5 ;  /* 0x00000005060075a7 */ /* 0x001064000800017f */
[----:B-1----:R-:W-:Y:S05]  /*8730*/  @!P0 NANOSLEEP.SYNCS 0x989680 ;  /* 0x009896800000895d */ /* 0x002fea0003900000 */
[----:B------:R-:W1:Y:S02]  /*8740*/  @!P0 SYNCS.PHASECHK.TRANS64 P0, [R6+URZ], R5 ;  /* 0x00000005060085a7 */ /* 0x000e64000800007f */
[----:B-1----:R-:W-:Y:S05]  /*8750*/  @!P0 BRA `(.L_x_189) ;  /* 0xfffffffc00f08947 */ /* 0x002fea000383ffff */
[----:B------:R-:W-:Y:S05]  /*8760*/  BRA `(.L_x_210) ;  /* 0xfffffff400e87947 */ /* 0x000fea000383ffff */
.L_x_190:
[----:B0-----:R0:W1:Y:S02]  /*8770*/  SYNCS.PHASECHK.TRANS64.TRYWAIT P0, [R9+URZ], R4 ;  /* 0x00000004090075a7 */ /* 0x001064000800017f */
[----:B-1----:R-:W-:Y:S05]  /*8780*/  @!P0 NANOSLEEP.SYNCS 0x989680 ;  /* 0x009896800000895d */ /* 0x002fea0003900000 */
[----:B------:R-:W1:Y:S02]  /*8790*/  @!P0 SYNCS.PHASECHK.TRANS64 P0, [R9+URZ], R4 ;  /* 0x00000004090085a7 */ /* 0x000e64000800007f */
[----:B-1----:R-:W-:Y:S05]  /*87a0*/  @!P0 BRA `(.L_x_190) ;  /* 0xfffffffc00f08947 */ /* 0x002fea000383ffff */
[----:B------:R-:W-:Y:S05]  /*87b0*/  BRA `(.L_x_211) ;  /* 0xfffffff400f87947 */ /* 0x000fea000383ffff */
.L_x_191:
[----:B0-----:R0:W1:Y:S02]  /*87c0*/  SYNCS.PHASECHK.TRANS64.TRYWAIT P0, [R6+URZ], R5 ;  /* 0x00000005060075a7 */ /* 0x001064000800017f */
[----:B-1----:R-:W-:Y:S05]  /*87d0*/  @!P0 NANOSLEEP.SYNCS 0x989680 ;  /* 0x009896800000895d */ /* 0x002fea0003900000 */
[----:B------:R-:W1:Y:S02]  /*87e0*/  @!P0 SYNCS.PHASECHK.TRANS64 P0, [R6+URZ], R5 ;  /* 0x00000005060085a7 */ /* 0x000e64000800007f */
[----:B-1----:R-:W-:Y:S05]  /*87f0*/  @!P0 BRA `(.L_x_191) ;  /* 0xfffffffc00f08947 */ /* 0x002fea000383ffff */
[----:B------:R-:W-:Y:S05]  /*8800*/  BRA `(.L_x_212) ;  /* 0xfffffff800087947 */ /* 0x000fea000383ffff */
.L_x_192:
[----:B0-----:R0:W1:Y:S02]  /*8810*/  SYNCS.PHASECHK.TRANS64.TRYWAIT P0, [R9+URZ], R4 ;  /* 0x00000004090075a7 */ /* 0x001064000800017f */
[----:B-1----:R-:W-:Y:S05]  /*8820*/  @!P0 NANOSLEEP.SYNCS 0x989680 ;  /* 0x009896800000895d */ /* 0x002fea0003900000 */
[----:B------:R-:W1:Y:S02]  /*8830*/  @!P0 SYNCS.PHASECHK.TRANS64 P0, [R9+URZ], R4 ;  /* 0x00000004090085a7 */ /* 0x000e64000800007f */
[----:B-1----:R-:W-:Y:S05]  /*8840*/  @!P0 BRA `(.L_x_192) ;  /* 0xfffffffc00f08947 */ /* 0x002fea000383ffff */
[----:B------:R-:W-:Y:S05]  /*8850*/  BRA `(.L_x_213) ;  /* 0xfffffff800187947 */ /* 0x000fea000383ffff */
.L_x_193:
[----:B0-----:R0:W1:Y:S02]  /*8860*/  SYNCS.PHASECHK.TRANS64.TRYWAIT P0, [R6+URZ], R5 ;  /* 0x00000005060075a7 */ /* 0x001064000800017f */
[----:B-1----:R-:W-:Y:S05]  /*8870*/  @!P0 NANOSLEEP.SYNCS 0x989680 ;  /* 0x009896800000895d */ /* 0x002fea0003900000 */
[----:B------:R-:W1:Y:S02]  /*8880*/  @!P0 SYNCS.PHASECHK.TRANS64 P0, [R6+URZ], R5 ;  /* 0x00000005060085a7 */ /* 0x000e64000800007f */
[----:B-1----:R-:W-:Y:S05]  /*8890*/  @!P0 BRA `(.L_x_193) ;  /* 0xfffffffc00f08947 */ /* 0x002fea000383ffff */
[----:B------:R-:W-:Y:S05]  /*88a0*/  BRA `(.L_x_214) ;  /* 0xfffffff800287947 */ /* 0x000fea000383ffff */
.L_x_194:
[----:B0-----:R0:W1:Y:S02]  /*88b0*/  SYNCS.PHASECHK.TRANS64.TRYWAIT P0, [R9+URZ], R4 ;  /* 0x00000004090075a7 */ /* 0x001064000800017f */
[----:B-1----:R-:W-:Y:S05]  /*88c0*/  @!P0 NANOSLEEP.SYNCS 0x989680 ;  /* 0x009896800000895d */ /* 0x002fea0003900000 */
[----:B------:R-:W1:Y:S02]  /*88d0*/  @!P0 SYNCS.PHASECHK.TRANS64 P0, [R9+URZ], R4 ;  /* 0x00000004090085a7 */ /* 0x000e64000800007f */
[----:B-1----:R-:W-:Y:S05]  /*88e0*/  @!P0 BRA `(.L_x_194) ;  /* 0xfffffffc00f08947 */ /* 0x002fea000383ffff */
[----:B------:R-:W-:Y:S05]  /*88f0*/  BRA `(.L_x_215) ;  /* 0xfffffff800387947 */ /* 0x000fea000383ffff */
.L_x_195:
[----:B0-----:R0:W1:Y:S02]  /*8900*/  SYNCS.PHASECHK.TRANS64.TRYWAIT P0, [R6+URZ], R5 ;  /* 0x00000005060075a7 */ /* 0x001064000800017f */
[----:B-1----:R-:W-:Y:S05]  /*8910*/  @!P0 NANOSLEEP.SYNCS 0x989680 ;  /* 0x009896800000895d */ /* 0x002fea0003900000 */
[----:B------:R-:W1:Y:S02]  /*8920*/  @!P0 SYNCS.PHASECHK.TRANS64 P0, [R6+URZ], R5 ;  /* 0x00000005060085a7 */ /* 0x000e64000800007f */
[----:B-1----:R-:W-:Y:S05]  /*8930*/  @!P0 BRA `(.L_x_195) ;  /* 0xfffffffc00f08947 */ /* 0x002fea000383ffff */
[----:B------:R-:W-:Y:S05]  /*8940*/  BRA `(.L_x_216) ;  /* 0xfffffff800487947 */ /* 0x000fea000383ffff */
.L_x_196:
[----:B0-----:R0:W1:Y:S02]  /*8950*/  SYNCS.PHASECHK.TRANS64.TRYWAIT P0, [R9+URZ], R4 ;  /* 0x00000004090075a7 */ /* 0x001064000800017f */
[----:B-1----:R-:W-:Y:S05]  /*8960*/  @!P0 NANOSLEEP.SYNCS 0x989680 ;  /* 0x009896800000895d */ /* 0x002fea0003900000 */
[----:B------:R-:W1:Y:S02]  /*8970*/  @!P0 SYNCS.PHASECHK.TRANS64 P0, [R9+URZ], R4 ;  /* 0x00000004090085a7 */ /* 0x000e64000800007f */
[----:B-1----:R-:W-:Y:S05]  /*8980*/  @!P0 BRA `(.L_x_196) ;  /* 0xfffffffc00f08947 */ /* 0x002fea000383ffff */
[----:B------:R-:W-:Y:S05]  /*8990*/  BRA `(.L_x_217) ;  /* 0xfffffff800587947 */ /* 0x000fea000383ffff */
.L_x_197:
[----:B-1----:R1:W2:Y:S02]  /*89a0*/  SYNCS.PHASECHK.TRANS64.TRYWAIT P0, [R6+URZ], R5 ;  /* 0x00000005060075a7 */ /* 0x0022a4000800017f */
[----:B--2---:R-:W-:Y:S05]  /*89b0*/  @!P0 NANOSLEEP.SYNCS 0x989680 ;  /* 0x009896800000895d */ /* 0x004fea0003900000 */
[----:B------:R-:W2:Y:S02]  /*89c0*/  @!P0 SYNCS.PHASECHK.TRANS64 P0, [R6+URZ], R5 ;  /* 0x00000005060085a7 */ /* 0x000ea4000800007f */
[----:B--2---:R-:W-:Y:S05]  /*89d0*/  @!P0 BRA `(.L_x_197) ;  /* 0xfffffffc00f08947 */ /* 0x004fea000383ffff */
[----:B------:R-:W-:Y:S05]  /*89e0*/  BRA `(.L_x_218) ;  /* 0xfffffff800607947 */ /* 0x000fea000383ffff */
.L_x_219:
[----:B------:R-:W-:-:S00]  /*89f0*/  BRA `(.L_x_219) ;  /* 0xfffffffc00fc7947 */ /* 0x000fc0000383ffff */
[----:B------:R-:W-:-:S00]  /*8a00*/  NOP ;  /* 0x0000000000007918 */ /* 0x000fc00000000000 */
[----:B------:R-:W-:-:S00]  /*8a10*/  NOP ;  /* 0x0000000000007918 */ /* 0x000fc00000000000 */
[----:B------:R-:W-:-:S00]  /*8a20*/  NOP ;  /* 0x0000000000007918 */ /* 0x000fc00000000000 */
[----:B------:R-:W-:-:S00]  /*8a30*/  NOP ;  /* 0x0000000000007918 */ /* 0x000fc00000000000 */
[----:B------:R-:W-:-:S00]  /*8a40*/  NOP ;  /* 0x0000000000007918 */ /* 0x000fc00000000000 */
[----:B------:R-:W-:-:S00]  /*8a50*/  NOP ;  /* 0x0000000000007918 */ /* 0x000fc00000000000 */
[----:B------:R-:W-:-:S00]  /*8a60*/  NOP ;  /* 0x0000000000007918 */ /* 0x000fc00000000000 */
[----:B------:R-:W-:-:S00]  /*8a70*/  NOP ;  /* 0x0000000000007918 */ /* 0x000fc00000000000 */
.L_x_220:


//--------------------- .nv.global.init           --------------------------
	.section	.nv.global.init,"aw",@progbits
.nv.global.init:
	.type		$str$22,@object
	.size		$str$22,($str$23 - $str$22)
$str$22:
        /*0000*/ 	.byte	0x6b, 0x5f, 0x74, 0x69, 0x6c, 0x65, 0x5f, 0x63, 0x6f, 0x75, 0x6e, 0x74, 0x20, 0x3e, 0x3d, 0x20
        /*0010*/ 	.byte	0x31, 0x00
	.type		$str$23,@object
	.size		$str$23,(__unnamed_1 - $str$23)
$str$23:
        /*0012*/ 	.byte	0x2f, 0x74, 0x6d, 0x70, 0x2f, 0x63, 0x75, 0x74, 0x6c, 0x61, 0x73, 0x73, 0x5f, 0x73, 0x77, 0x65
        /*0022*/ 	.byte	0x65, 0x70, 0x5f, 0x73, 0x72, 0x63, 0x2f, 0x69, 0x6e, 0x63, 0x6c, 0x75, 0x64, 0x65, 0x2f, 0x63
        /*0032*/ 	.byte	0x75, 0x74, 0x6c, 0x61, 0x73, 0x73, 0x2f, 0x67, 0x65, 0x6d, 0x6d, 0x2f, 0x63, 0x6f, 0x6c, 0x6c
        /*0042*/ 	.byte	0x65, 0x63, 0x74, 0x69, 0x76, 0x65, 0x2f, 0x73, 0x6d, 0x39, 0x30, 0x5f, 0x6d, 0x6d, 0x61, 0x5f
        /*0052*/ 	.byte	0x74, 0x6d, 0x61, 0x5f, 0x67, 0x6d, 0x6d, 0x61, 0x5f, 0x73, 0x73, 0x5f, 0x77, 0x61, 0x72, 0x70
        /*0062*/ 	.byte	0x73, 0x70, 0x65, 0x63, 0x69, 0x61, 0x6c, 0x69, 0x7a, 0x65, 0x64, 0x2e, 0x68, 0x70, 0x70, 0x00
	.type		__unnamed_1,@object
	.size		__unnamed_1,(.L_0 - __unnamed_1)
__unnamed_1:
        /*0072*/ 	.byte	0x76, 0x6f, 0x69, 0x64, 0x20, 0x63, 0x75, 0x74, 0x6c, 0x61, 0x73, 0x73, 0x3a, 0x3a, 0x67, 0x65
        /* <DEDUP_REMOVED lines=181> */
        /*0bd2*/ 	.byte	0x69, 0x64, 0x65, 0x6e, 0x74, 0x69, 0x74, 0x79, 0x5d, 0x00
.L_0:


//--------------------- .nv.shared._ZN7cutlass13device_kernelINS_4gemm6kernel13GemmUniversalIN4cute5tupleIJiiiiEEENS1_10collective13CollectiveMmaINS1_34MainloopSm90TmaGmmaWarpSpecializedILi14ENS5_IJNS4_1CILi4EEENSA_ILi2EEENSA_ILi1EEEEEENS1_35KernelTmaWarpSpecializedCooperativeEEENS5_IJNSA_ILi128EEESH_NSA_ILi32EEEEEENS_10bfloat16_tENS5_IJlSD_lEEESK_SL_NS4_8TiledMMAINS4_8MMA_AtomIJNS4_4SM904GMMA28MMA_64x128x16_F32BF16BF16_SSILNSP_5MajorE0ELSR_0ELNSP_7ScaleInE1ELSS_1EEEEEENS4_6LayoutINS5_IJSC_SD_SD_EEENS5_IJSD_NSA_ILi0EEESX_EEEEENS5_IJNS4_10UnderscoreES10_S10_EEEEENS4_23SM90_TMA_LOAD_MULTICASTENS4_14ComposedLayoutINS4_7SwizzleILi2ELi4ELi3EEENS4_18smem_ptr_flag_bitsILi16EEENSV_INS5_IJNSA_ILi8EEESI_EEENS5_IJSI_SD_EEEEEEEvNS4_8identityES13_S1D_vS1E_EENS_8epilogue10collective6detail29Sm90TmaWarpSpecializedAdapterINS1H_15DefaultEpilogueISK_SL_SL_NS1G_6thread17LinearCombinationISK_Li1EffLNS1L_9ScaleType4KindE0ELNS_15FloatRoundStyleE2ESK_EENS1_15EpilogueDefaultEEEEEvvEEEEvNT_6ParamsE --------------------------
	.section	.nv.shared._ZN7cutlass13device_kernelINS_4gemm6kernel13GemmUniversalIN4cute5tupleIJiiiiEEENS1_10collective13CollectiveMmaINS1_34MainloopSm90TmaGmmaWarpSpecializedILi14ENS5_IJNS4_1CILi4EEENSA_ILi2EEENSA_ILi1EEEEEENS1_35KernelTmaWarpSpecializedCooperativeEEENS5_IJNSA_ILi128EEESH_NSA_ILi32EEEEEENS_10bfloat16_tENS5_IJlSD_lEEESK_SL_NS4_8TiledMMAINS4_8MMA_AtomIJNS4_4SM904GMMA28MMA_64x128x16_F32BF16BF16_SSILNSP_5MajorE0ELSR_0ELNSP_7ScaleInE1ELSS_1EEEEEENS4_6LayoutINS5_IJSC_SD_SD_EEENS5_IJSD_NSA_ILi0EEESX_EEEEENS5_IJNS4_10UnderscoreES10_S10_EEEEENS4_23SM90_TMA_LOAD_MULTICASTENS4_14ComposedLayoutINS4_7SwizzleILi2ELi4ELi3EEENS4_18smem_ptr_flag_bitsILi16EEENSV_INS5_IJNSA_ILi8EEESI_EEENS5_IJSI_SD_EEEEEEEvNS4_8identityES13_S1D_vS1E_EENS_8epilogue10collective6detail29Sm90TmaWarpSpecializedAdapterINS1H_15DefaultEpilogueISK_SL_SL_NS1G_6thread17LinearCombinationISK_Li1EffLNS1L_9ScaleType4KindE0ELNS_15FloatRoundStyleE2ESK_EENS1_15EpilogueDefaultEEEEEvvEEEEvNT_6ParamsE,"aw",@nobits
	.sectionflags	@""
	.align	16
	.zero		1024


//--------------------- .nv.shared.reserved.0     --------------------------
	.section	.nv.shared.reserved.0,"aw",@nobits
	.weak		__nv_reservedSMEM_offset_0_alias
	.size		__nv_reservedSMEM_offset_0_alias, 0, 0
	.other		__nv_reservedSMEM_offset_0_alias,@"STO_CUDA_RESERVED_SHARED STV_DEFAULT"
__nv_reservedSMEM_offset_0_alias:
	.zero		0


//--------------------- .nv.global                --------------------------
	.section	.nv.global,"aw",@nobits
.nv.global:
	.type		_ZN40_INTERNAL_5c870632_4_k_cu_a8c3f921_250234cute1_E,@object
	.size		_ZN40_INTERNAL_5c870632_4_k_cu_a8c3f921_250234cute1_E,(_ZN40_INTERNAL_5c870632_4_k_cu_a8c3f921_250234cuda3std3__45__cpo6cbeginE - _ZN40_INTERNAL_5c870632_4_k_cu_a8c3f921_250234cute1_E)
_ZN40_INTERNAL_5c870632_4_k_cu_a8c3f921_250234cute1_E:
	.zero		1
	.type		_ZN40_INTERNAL_5c870632_4_k_cu_a8c3f921_250234cuda3std3__45__cpo6cbeginE,@object
	.size		_ZN40_INTERNAL_5c870632_4_k_cu_a8c3f921_250234cuda3std3__45__cpo6cbeginE,(_ZN40_INTERNAL_5c870632_4_k_cu_a8c3f921_250234cuda3std3__48in_placeE - _ZN40_INTERNAL_5c870632_4_k_cu_a8c3f921_250234cuda3std3__45__cpo6cbeginE)
_ZN40_INTERNAL_5c870632_4_k_cu_a8c3f921_250234cuda3std3__45__cpo6cbeginE:
	.zero		1
	.type		_ZN40_INTERNAL_5c870632_4_k_cu_a8c3f921_250234cuda3std3__48in_placeE,@object
	.size		_ZN40_INTERNAL_5c870632_4_k_cu_a8c3f921_250234cuda3std3__48in_placeE,(_ZN40_INTERNAL_5c870632_4_k_cu_a8c3f921_250234cuda3std6ranges3__45__cpo9iter_moveE - _ZN40_INTERNAL_5c870632_4_k_cu_a8c3f921_250234cuda3std3__48in_placeE)
_ZN40_INTERNAL_5c870632_4_k_cu_a8c3f921_250234cuda3std3__48in_placeE:
	.zero		1
	.type		_ZN40_INTERNAL_5c870632_4_k_cu_a8c3f921_250234cuda3std6ranges3__45__cpo9iter_moveE,@object
	.size		_ZN40_INTERNAL_5c870632_4_k_cu_a8c3f921_250234cuda3std6ranges3__45__cpo9iter_moveE,(_ZN40_INTERNAL_5c870632_4_k_cu_a8c3f921_250234cuda3std3__45__cpo5beginE - _ZN40_INTERNAL_5c870632_4_k_cu_a8c3f921_250234cuda3std6ranges3__45__cpo9iter_moveE)
_ZN40_INTERNAL_5c870632_4_k_cu_a8c3f921_250234cuda3std6ranges3__45__cpo9iter_moveE:
	.zero		1
	.type		_ZN40_INTERNAL_5c870632_4_k_cu_a8c3f921_250234cuda3std3__45__cpo5beginE,@object
	.size		_ZN40_INTERNAL_5c870632_4_k_cu_a8c3f921_250234cuda3std3__45__cpo5beginE,(_ZN40_INTERNAL_5c870632_4_k_cu_a8c3f921_250234cuda3std3__442_GLOBAL__N__5c870632_4_k_cu_a8c3f921_250236ignoreE - _ZN40_INTERNAL_5c870632_4_k_cu_a8c3f921_250234cuda3std3__45__cpo5beginE)
_ZN40_INTERNAL_5c870632_4_k_cu_a8c3f921_250234cuda3std3__45__cpo5beginE:
	.zero		1
	.type		_ZN40_INTERNAL_5c870632_4_k_cu_a8c3f921_250234cuda3std3__442_GLOBAL__N__5c870632_4_k_cu_a8c3f921_250236ignoreE,@object
	.size		_ZN40_INTERNAL_5c870632_4_k_cu_a8c3f921_250234cuda3std3__442_GLOBAL__N__5c870632_4_k_cu_a8c3f921_250236ignoreE,(_ZN40_INTERNAL_5c870632_4_k_cu_a8c3f921_250234cute7productE - _ZN40_INTERNAL_5c870632_4_k_cu_a8c3f921_250234cuda3std3__442_GLOBAL__N__5c870632_4_k_cu_a8c3f921_250236ignoreE)
_ZN40_INTERNAL_5c870632_4_k_cu_a8c3f921_250234cuda3std3__442_GLOBAL__N__5c870632_4_k_cu_a8c3f921_250236ignoreE:
	.zero		1
	.type		_ZN40_INTERNAL_5c870632_4_k_cu_a8c3f921_250234cute7productE,@object
	.size		_ZN40_INTERNAL_5c870632_4_k_cu_a8c3f921_250234cute7productE,(_ZN40_INTERNAL_5c870632_4_k_cu_a8c3f921_250234cuda3std3__45__cpo3endE - _ZN40_INTERNAL_5c870632_4_k_cu_a8c3f921_250234cute7productE)
_ZN40_INTERNAL_5c870632_4_k_cu_a8c3f921_250234cute7productE:
	.zero		1
	.type		_ZN40_INTERNAL_5c870632_4_k_cu_a8c3f921_250234cuda3std3__45__cpo3endE,@object
	.size		_ZN40_INTERNAL_5c870632_4_k_cu_a8c3f921_250234cuda3std3__45__cpo3endE,(_ZN40_INTERNAL_5c870632_4_k_cu_a8c3f921_250234cuda3std3__419piecewise_constructE - _ZN40_INTERNAL_5c870632_4_k_cu_a8c3f921_250234cuda3std3__45__cpo3endE)
_ZN40_INTERNAL_5c870632_4_k_cu_a8c3f921_250234cuda3std3__45__cpo3endE:
	.zero		1
	.type		_ZN40_INTERNAL_5c870632_4_k_cu_a8c3f921_250234cuda3std3__419piecewise_constructE,@object
	.size		_ZN40_INTERNAL_5c870632_4_k_cu_a8c3f921_250234cuda3std3__419piecewise_constructE,(_ZN40_INTERNAL_5c870632_4_k_cu_a8c3f921_250234cuda3std3__45__cpo4cendE - _ZN40_INTERNAL_5c870632_4_k_cu_a8c3f921_250234cuda3std3__419piecewise_constructE)
_ZN40_INTERNAL_5c870632_4_k_cu_a8c3f921_250234cuda3std3__419piecewise_constructE:
	.zero		1
	.type		_ZN40_INTERNAL_5c870632_4_k_cu_a8c3f921_250234cuda3std3__45__cpo4cendE,@object
	.size		_ZN40_INTERNAL_5c870632_4_k_cu_a8c3f921_250234cuda3std3__45__cpo4cendE,(_ZN40_INTERNAL_5c870632_4_k_cu_a8c3f921_250234cuda3std6ranges3__45__cpo4swapE - _ZN40_INTERNAL_5c870632_4_k_cu_a8c3f921_250234cuda3std3__45__cpo4cendE)
_ZN40_INTERNAL_5c870632_4_k_cu_a8c3f921_250234cuda3std3__45__cpo4cendE:
	.zero		1
	.type		_ZN40_INTERNAL_5c870632_4_k_cu_a8c3f921_250234cuda3std6ranges3__45__cpo4swapE,@object
	.size		_ZN40_INTERNAL_5c870632_4_k_cu_a8c3f921_250234cuda3std6ranges3__45__cpo4swapE,(.L_8 - _ZN40_INTERNAL_5c870632_4_k_cu_a8c3f921_250234cuda3std6ranges3__45__cpo4swapE)
_ZN40_INTERNAL_5c870632_4_k_cu_a8c3f921_250234cuda3std6ranges3__45__cpo4swapE:
	.zero		1
.L_8:


//--------------------- .nv.constant0._ZN7cutlass13device_kernelINS_4gemm6kernel13GemmUniversalIN4cute5tupleIJiiiiEEENS1_10collective13CollectiveMmaINS1_34MainloopSm90TmaGmmaWarpSpecializedILi14ENS5_IJNS4_1CILi4EEENSA_ILi2EEENSA_ILi1EEEEEENS1_35KernelTmaWarpSpecializedCooperativeEEENS5_IJNSA_ILi128EEESH_NSA_ILi32EEEEEENS_10bfloat16_tENS5_IJlSD_lEEESK_SL_NS4_8TiledMMAINS4_8MMA_AtomIJNS4_4SM904GMMA28MMA_64x128x16_F32BF16BF16_SSILNSP_5MajorE0ELSR_0ELNSP_7ScaleInE1ELSS_1EEEEEENS4_6LayoutINS5_IJSC_SD_SD_EEENS5_IJSD_NSA_ILi0EEESX_EEEEENS5_IJNS4_10UnderscoreES10_S10_EEEEENS4_23SM90_TMA_LOAD_MULTICASTENS4_14ComposedLayoutINS4_7SwizzleILi2ELi4ELi3EEENS4_18smem_ptr_flag_bitsILi16EEENSV_INS5_IJNSA_ILi8EEESI_EEENS5_IJSI_SD_EEEEEEEvNS4_8identityES13_S1D_vS1E_EENS_8epilogue10collective6detail29Sm90TmaWarpSpecializedAdapterINS1H_15DefaultEpilogueISK_SL_SL_NS1G_6thread17LinearCombinationISK_Li1EffLNS1L_9ScaleType4KindE0ELNS_15FloatRoundStyleE2ESK_EENS1_15EpilogueDefaultEEEEEvvEEEEvNT_6ParamsE --------------------------
	.section	.nv.constant0._ZN7cutlass13device_kernelINS_4gemm6kernel13GemmUniversalIN4cute5tupleIJiiiiEEENS1_10collective13CollectiveMmaINS1_34MainloopSm90TmaGmmaWarpSpecializedILi14ENS5_IJNS4_1CILi4EEENSA_ILi2EEENSA_ILi1EEEEEENS1_35KernelTmaWarpSpecializedCooperativeEEENS5_IJNSA_ILi128EEESH_NSA_ILi32EEEEEENS_10bfloat16_tENS5_IJlSD_lEEESK_SL_NS4_8TiledMMAINS4_8MMA_AtomIJNS4_4SM904GMMA28MMA_64x128x16_F32BF16BF16_SSILNSP_5MajorE0ELSR_0ELNSP_7ScaleInE1ELSS_1EEEEEENS4_6LayoutINS5_IJSC_SD_SD_EEENS5_IJSD_NSA_ILi0EEESX_EEEEENS5_IJNS4_10UnderscoreES10_S10_EEEEENS4_23SM90_TMA_LOAD_MULTICASTENS4_14ComposedLayoutINS4_7SwizzleILi2ELi4ELi3EEENS4_18smem_ptr_flag_bitsILi16EEENSV_INS5_IJNSA_ILi8EEESI_EEENS5_IJSI_SD_EEEEEEEvNS4_8identityES13_S1D_vS1E_EENS_8epilogue10collective6detail29Sm90TmaWarpSpecializedAdapterINS1H_15DefaultEpilogueISK_SL_SL_NS1G_6thread17LinearCombinationISK_Li1EffLNS1L_9ScaleType4KindE0ELNS_15FloatRoundStyleE2ESK_EENS1_15EpilogueDefaultEEEEEvvEEEEvNT_6ParamsE,"a",@progbits
	.sectionflags	@""
	.align	4
.nv.constant0._ZN7cutlass13device_kernelINS_4gemm6kernel13GemmUniversalIN4cute5tupleIJiiiiEEENS1_10collective13CollectiveMmaINS1_34MainloopSm90TmaGmmaWarpSpecializedILi14ENS5_IJNS4_1CILi4EEENSA_ILi2EEENSA_ILi1EEEEEENS1_35KernelTmaWarpSpecializedCooperativeEEENS5_IJNSA_ILi128EEESH_NSA_ILi32EEEEEENS_10bfloat16_tENS5_IJlSD_lEEESK_SL_NS4_8TiledMMAINS4_8MMA_AtomIJNS4_4SM904GMMA28MMA_64x128x16_F32BF16BF16_SSILNSP_5MajorE0ELSR_0ELNSP_7ScaleInE1ELSS_1EEEEEENS4_6LayoutINS5_IJSC_SD_SD_EEENS5_IJSD_NSA_ILi0EEESX_EEEEENS5_IJNS4_10UnderscoreES10_S10_EEEEENS4_23SM90_TMA_LOAD_MULTICASTENS4_14ComposedLayoutINS4_7SwizzleILi2ELi4ELi3EEENS4_18smem_ptr_flag_bitsILi16EEENSV_INS5_IJNSA_ILi8EEESI_EEENS5_IJSI_SD_EEEEEEEvNS4_8identityES13_S1D_vS1E_EENS_8epilogue10collective6detail29Sm90TmaWarpSpecializedAdapterINS1H_15DefaultEpilogueISK_SL_SL_NS1G_6thread17LinearCombinationISK_Li1EffLNS1L_9ScaleType4KindE0ELNS_15FloatRoundStyleE2ESK_EENS1_15EpilogueDefaultEEEEEvvEEEEvNT_6ParamsE:
	.zero		1664


//--------------------- SYMBOLS --------------------------

	.type		.nv.reservedSmem.offset0,@object
	.size		.nv.reservedSmem.offset0,0x4
	.type		__assertfail,@function
